//
// Generated by NVIDIA NVVM Compiler
//
// Compiler Build ID: CL-36424714
// Cuda compilation tools, release 13.0, V13.0.88
// Based on NVVM 20.0.0
//

.version 9.0
.target sm_100
.address_size 64

	// .globl	_Z34nppiMean_StdDev_8u_C1R_kernel_implPKhiiiPdS1_
.shared .align 8 .b8 _ZZ14blockReduceSumdE6shared[256];

.visible .entry _Z34nppiMean_StdDev_8u_C1R_kernel_implPKhiiiPdS1_(
	.param .u64 .ptr .align 1 _Z34nppiMean_StdDev_8u_C1R_kernel_implPKhiiiPdS1__param_0,
	.param .u32 _Z34nppiMean_StdDev_8u_C1R_kernel_implPKhiiiPdS1__param_1,
	.param .u32 _Z34nppiMean_StdDev_8u_C1R_kernel_implPKhiiiPdS1__param_2,
	.param .u32 _Z34nppiMean_StdDev_8u_C1R_kernel_implPKhiiiPdS1__param_3,
	.param .u64 .ptr .align 1 _Z34nppiMean_StdDev_8u_C1R_kernel_implPKhiiiPdS1__param_4,
	.param .u64 .ptr .align 1 _Z34nppiMean_StdDev_8u_C1R_kernel_implPKhiiiPdS1__param_5
)
{
	.reg .pred 	%p<50>;
	.reg .b16 	%rs<2>;
	.reg .b32 	%r<106>;
	.reg .b64 	%rd<14>;
	.reg .b64 	%fd<68>;

	ld.param.u64 	%rd2, [_Z34nppiMean_StdDev_8u_C1R_kernel_implPKhiiiPdS1__param_0];
	ld.param.u32 	%r13, [_Z34nppiMean_StdDev_8u_C1R_kernel_implPKhiiiPdS1__param_1];
	ld.param.u32 	%r14, [_Z34nppiMean_StdDev_8u_C1R_kernel_implPKhiiiPdS1__param_2];
	ld.param.u32 	%r15, [_Z34nppiMean_StdDev_8u_C1R_kernel_implPKhiiiPdS1__param_3];
	ld.param.u64 	%rd3, [_Z34nppiMean_StdDev_8u_C1R_kernel_implPKhiiiPdS1__param_4];
	ld.param.u64 	%rd4, [_Z34nppiMean_StdDev_8u_C1R_kernel_implPKhiiiPdS1__param_5];
	mov.u32 	%r1, %ctaid.x;
	mov.u32 	%r2, %ntid.x;
	mov.u32 	%r3, %tid.x;
	mad.lo.s32 	%r105, %r1, %r2, %r3;
	mul.lo.s32 	%r5, %r15, %r14;
	setp.ge.s32 	%p1, %r105, %r5;
	mov.f64 	%fd63, 0d0000000000000000;
	mov.f64 	%fd64, %fd63;
	@%p1 bra 	$L__BB0_3;
	mov.u32 	%r16, %nctaid.x;
	mul.lo.s32 	%r6, %r2, %r16;
	cvta.to.global.u64 	%rd1, %rd2;
	mov.f64 	%fd64, 0d0000000000000000;
	mov.f64 	%fd63, %fd64;
$L__BB0_2:
	div.s32 	%r17, %r105, %r14;
	mul.lo.s32 	%r18, %r17, %r14;
	sub.s32 	%r19, %r105, %r18;
	mul.lo.s32 	%r20, %r17, %r13;
	cvt.s64.s32 	%rd5, %r20;
	cvt.s64.s32 	%rd6, %r19;
	add.s64 	%rd7, %rd5, %rd6;
	add.s64 	%rd8, %rd1, %rd7;
	ld.global.u8 	%rs1, [%rd8];
	cvt.rn.f64.u16 	%fd18, %rs1;
	add.f64 	%fd63, %fd63, %fd18;
	fma.rn.f64 	%fd64, %fd18, %fd18, %fd64;
	add.s32 	%r105, %r105, %r6;
	setp.lt.s32 	%p2, %r105, %r5;
	@%p2 bra 	$L__BB0_2;
$L__BB0_3:
	and.b32  	%r9, %r3, 31;
	// begin inline asm
	mov.b64 {%r21,%r22}, %fd63;
	// end inline asm
	shfl.sync.down.b32	%r24|%p3, %r22, 16, 31, -1;
	shfl.sync.down.b32	%r23|%p4, %r21, 16, 31, -1;
	// begin inline asm
	mov.b64 %fd20, {%r23,%r24};
	// end inline asm
	add.f64 	%fd21, %fd63, %fd20;
	// begin inline asm
	mov.b64 {%r25,%r26}, %fd21;
	// end inline asm
	shfl.sync.down.b32	%r28|%p5, %r26, 8, 31, -1;
	shfl.sync.down.b32	%r27|%p6, %r25, 8, 31, -1;
	// begin inline asm
	mov.b64 %fd22, {%r27,%r28};
	// end inline asm
	add.f64 	%fd23, %fd21, %fd22;
	// begin inline asm
	mov.b64 {%r29,%r30}, %fd23;
	// end inline asm
	shfl.sync.down.b32	%r32|%p7, %r30, 4, 31, -1;
	shfl.sync.down.b32	%r31|%p8, %r29, 4, 31, -1;
	// begin inline asm
	mov.b64 %fd24, {%r31,%r32};
	// end inline asm
	add.f64 	%fd25, %fd23, %fd24;
	// begin inline asm
	mov.b64 {%r33,%r34}, %fd25;
	// end inline asm
	shfl.sync.down.b32	%r36|%p9, %r34, 2, 31, -1;
	shfl.sync.down.b32	%r35|%p10, %r33, 2, 31, -1;
	// begin inline asm
	mov.b64 %fd26, {%r35,%r36};
	// end inline asm
	add.f64 	%fd27, %fd25, %fd26;
	// begin inline asm
	mov.b64 {%r37,%r38}, %fd27;
	// end inline asm
	shfl.sync.down.b32	%r40|%p11, %r38, 1, 31, -1;
	shfl.sync.down.b32	%r39|%p12, %r37, 1, 31, -1;
	// begin inline asm
	mov.b64 %fd28, {%r39,%r40};
	// end inline asm
	add.f64 	%fd7, %fd27, %fd28;
	setp.ne.s32 	%p13, %r9, 0;
	shr.u32 	%r41, %r3, 2;
	mov.u32 	%r42, _ZZ14blockReduceSumdE6shared;
	add.s32 	%r10, %r42, %r41;
	@%p13 bra 	$L__BB0_5;
	st.shared.f64 	[%r10], %fd7;
$L__BB0_5:
	bar.sync 	0;
	shr.u32 	%r11, %r2, 5;
	setp.ge.u32 	%p14, %r3, %r11;
	shl.b32 	%r43, %r9, 3;
	add.s32 	%r12, %r42, %r43;
	mov.f64 	%fd66, 0d0000000000000000;
	@%p14 bra 	$L__BB0_7;
	ld.shared.f64 	%fd66, [%r12];
$L__BB0_7:
	setp.gt.u32 	%p15, %r3, 31;
	@%p15 bra 	$L__BB0_9;
	// begin inline asm
	mov.b64 {%r45,%r46}, %fd66;
	// end inline asm
	shfl.sync.down.b32	%r48|%p16, %r46, 16, 31, -1;
	shfl.sync.down.b32	%r47|%p17, %r45, 16, 31, -1;
	// begin inline asm
	mov.b64 %fd31, {%r47,%r48};
	// end inline asm
	add.f64 	%fd32, %fd66, %fd31;
	// begin inline asm
	mov.b64 {%r49,%r50}, %fd32;
	// end inline asm
	shfl.sync.down.b32	%r52|%p18, %r50, 8, 31, -1;
	shfl.sync.down.b32	%r51|%p19, %r49, 8, 31, -1;
	// begin inline asm
	mov.b64 %fd33, {%r51,%r52};
	// end inline asm
	add.f64 	%fd34, %fd32, %fd33;
	// begin inline asm
	mov.b64 {%r53,%r54}, %fd34;
	// end inline asm
	shfl.sync.down.b32	%r56|%p20, %r54, 4, 31, -1;
	shfl.sync.down.b32	%r55|%p21, %r53, 4, 31, -1;
	// begin inline asm
	mov.b64 %fd35, {%r55,%r56};
	// end inline asm
	add.f64 	%fd36, %fd34, %fd35;
	// begin inline asm
	mov.b64 {%r57,%r58}, %fd36;
	// end inline asm
	shfl.sync.down.b32	%r60|%p22, %r58, 2, 31, -1;
	shfl.sync.down.b32	%r59|%p23, %r57, 2, 31, -1;
	// begin inline asm
	mov.b64 %fd37, {%r59,%r60};
	// end inline asm
	add.f64 	%fd38, %fd36, %fd37;
	// begin inline asm
	mov.b64 {%r61,%r62}, %fd38;
	// end inline asm
	shfl.sync.down.b32	%r64|%p24, %r62, 1, 31, -1;
	shfl.sync.down.b32	%r63|%p25, %r61, 1, 31, -1;
	// begin inline asm
	mov.b64 %fd39, {%r63,%r64};
	// end inline asm
	add.f64 	%fd66, %fd38, %fd39;
$L__BB0_9:
	setp.ne.s32 	%p26, %r9, 0;
	// begin inline asm
	mov.b64 {%r65,%r66}, %fd64;
	// end inline asm
	shfl.sync.down.b32	%r68|%p27, %r66, 16, 31, -1;
	shfl.sync.down.b32	%r67|%p28, %r65, 16, 31, -1;
	// begin inline asm
	mov.b64 %fd41, {%r67,%r68};
	// end inline asm
	add.f64 	%fd42, %fd64, %fd41;
	// begin inline asm
	mov.b64 {%r69,%r70}, %fd42;
	// end inline asm
	shfl.sync.down.b32	%r72|%p29, %r70, 8, 31, -1;
	shfl.sync.down.b32	%r71|%p30, %r69, 8, 31, -1;
	// begin inline asm
	mov.b64 %fd43, {%r71,%r72};
	// end inline asm
	add.f64 	%fd44, %fd42, %fd43;
	// begin inline asm
	mov.b64 {%r73,%r74}, %fd44;
	// end inline asm
	shfl.sync.down.b32	%r76|%p31, %r74, 4, 31, -1;
	shfl.sync.down.b32	%r75|%p32, %r73, 4, 31, -1;
	// begin inline asm
	mov.b64 %fd45, {%r75,%r76};
	// end inline asm
	add.f64 	%fd46, %fd44, %fd45;
	// begin inline asm
	mov.b64 {%r77,%r78}, %fd46;
	// end inline asm
	shfl.sync.down.b32	%r80|%p33, %r78, 2, 31, -1;
	shfl.sync.down.b32	%r79|%p34, %r77, 2, 31, -1;
	// begin inline asm
	mov.b64 %fd47, {%r79,%r80};
	// end inline asm
	add.f64 	%fd48, %fd46, %fd47;
	// begin inline asm
	mov.b64 {%r81,%r82}, %fd48;
	// end inline asm
	shfl.sync.down.b32	%r84|%p35, %r82, 1, 31, -1;
	shfl.sync.down.b32	%r83|%p36, %r81, 1, 31, -1;
	// begin inline asm
	mov.b64 %fd49, {%r83,%r84};
	// end inline asm
	add.f64 	%fd12, %fd48, %fd49;
	@%p26 bra 	$L__BB0_11;
	st.shared.f64 	[%r10], %fd12;
$L__BB0_11:
	setp.ge.u32 	%p37, %r3, %r11;
	bar.sync 	0;
	mov.f64 	%fd67, 0d0000000000000000;
	@%p37 bra 	$L__BB0_13;
	ld.shared.f64 	%fd67, [%r12];
$L__BB0_13:
	setp.gt.u32 	%p38, %r3, 31;
	@%p38 bra 	$L__BB0_16;
	// begin inline asm
	mov.b64 {%r85,%r86}, %fd67;
	// end inline asm
	shfl.sync.down.b32	%r88|%p39, %r86, 16, 31, -1;
	shfl.sync.down.b32	%r87|%p40, %r85, 16, 31, -1;
	// begin inline asm
	mov.b64 %fd52, {%r87,%r88};
	// end inline asm
	add.f64 	%fd53, %fd67, %fd52;
	// begin inline asm
	mov.b64 {%r89,%r90}, %fd53;
	// end inline asm
	shfl.sync.down.b32	%r92|%p41, %r90, 8, 31, -1;
	shfl.sync.down.b32	%r91|%p42, %r89, 8, 31, -1;
	// begin inline asm
	mov.b64 %fd54, {%r91,%r92};
	// end inline asm
	add.f64 	%fd55, %fd53, %fd54;
	// begin inline asm
	mov.b64 {%r93,%r94}, %fd55;
	// end inline asm
	shfl.sync.down.b32	%r96|%p43, %r94, 4, 31, -1;
	shfl.sync.down.b32	%r95|%p44, %r93, 4, 31, -1;
	// begin inline asm
	mov.b64 %fd56, {%r95,%r96};
	// end inline asm
	add.f64 	%fd57, %fd55, %fd56;
	// begin inline asm
	mov.b64 {%r97,%r98}, %fd57;
	// end inline asm
	shfl.sync.down.b32	%r100|%p45, %r98, 2, 31, -1;
	shfl.sync.down.b32	%r99|%p46, %r97, 2, 31, -1;
	// begin inline asm
	mov.b64 %fd58, {%r99,%r100};
	// end inline asm
	add.f64 	%fd59, %fd57, %fd58;
	// begin inline asm
	mov.b64 {%r101,%r102}, %fd59;
	// end inline asm
	shfl.sync.down.b32	%r104|%p47, %r102, 1, 31, -1;
	shfl.sync.down.b32	%r103|%p48, %r101, 1, 31, -1;
	// begin inline asm
	mov.b64 %fd60, {%r103,%r104};
	// end inline asm
	add.f64 	%fd15, %fd59, %fd60;
	setp.ne.s32 	%p49, %r3, 0;
	@%p49 bra 	$L__BB0_16;
	cvta.to.global.u64 	%rd9, %rd3;
	mul.wide.u32 	%rd10, %r1, 8;
	add.s64 	%rd11, %rd9, %rd10;
	st.global.f64 	[%rd11], %fd66;
	cvta.to.global.u64 	%rd12, %rd4;
	add.s64 	%rd13, %rd12, %rd10;
	st.global.f64 	[%rd13], %fd15;
$L__BB0_16:
	ret;

}
	// .globl	_Z21finalReduction_kernelPdS_iiS_S_
.visible .entry _Z21finalReduction_kernelPdS_iiS_S_(
	.param .u64 .ptr .align 1 _Z21finalReduction_kernelPdS_iiS_S__param_0,
	.param .u64 .ptr .align 1 _Z21finalReduction_kernelPdS_iiS_S__param_1,
	.param .u32 _Z21finalReduction_kernelPdS_iiS_S__param_2,
	.param .u32 _Z21finalReduction_kernelPdS_iiS_S__param_3,
	.param .u64 .ptr .align 1 _Z21finalReduction_kernelPdS_iiS_S__param_4,
	.param .u64 .ptr .align 1 _Z21finalReduction_kernelPdS_iiS_S__param_5
)
{
	.reg .pred 	%p<50>;
	.reg .b32 	%r<97>;
	.reg .b64 	%rd<12>;
	.reg .b64 	%fd<76>;

	ld.param.u64 	%rd3, [_Z21finalReduction_kernelPdS_iiS_S__param_0];
	ld.param.u64 	%rd4, [_Z21finalReduction_kernelPdS_iiS_S__param_1];
	ld.param.u32 	%r9, [_Z21finalReduction_kernelPdS_iiS_S__param_2];
	ld.param.u32 	%r10, [_Z21finalReduction_kernelPdS_iiS_S__param_3];
	ld.param.u64 	%rd5, [_Z21finalReduction_kernelPdS_iiS_S__param_4];
	ld.param.u64 	%rd6, [_Z21finalReduction_kernelPdS_iiS_S__param_5];
	mov.u32 	%r1, %tid.x;
	setp.ge.s32 	%p1, %r1, %r9;
	mov.f64 	%fd71, 0d0000000000000000;
	mov.f64 	%fd72, %fd71;
	@%p1 bra 	$L__BB1_3;
	mov.u32 	%r2, %ntid.x;
	cvta.to.global.u64 	%rd1, %rd3;
	cvta.to.global.u64 	%rd2, %rd4;
	mov.f64 	%fd72, 0d0000000000000000;
	mov.u32 	%r96, %r1;
	mov.f64 	%fd71, %fd72;
$L__BB1_2:
	mul.wide.s32 	%rd7, %r96, 8;
	add.s64 	%rd8, %rd1, %rd7;
	ld.global.f64 	%fd18, [%rd8];
	add.f64 	%fd71, %fd71, %fd18;
	add.s64 	%rd9, %rd2, %rd7;
	ld.global.f64 	%fd19, [%rd9];
	add.f64 	%fd72, %fd72, %fd19;
	add.s32 	%r96, %r96, %r2;
	setp.lt.s32 	%p2, %r96, %r9;
	@%p2 bra 	$L__BB1_2;
$L__BB1_3:
	and.b32  	%r5, %r1, 31;
	// begin inline asm
	mov.b64 {%r11,%r12}, %fd71;
	// end inline asm
	shfl.sync.down.b32	%r14|%p3, %r12, 16, 31, -1;
	shfl.sync.down.b32	%r13|%p4, %r11, 16, 31, -1;
	// begin inline asm
	mov.b64 %fd21, {%r13,%r14};
	// end inline asm
	add.f64 	%fd22, %fd71, %fd21;
	// begin inline asm
	mov.b64 {%r15,%r16}, %fd22;
	// end inline asm
	shfl.sync.down.b32	%r18|%p5, %r16, 8, 31, -1;
	shfl.sync.down.b32	%r17|%p6, %r15, 8, 31, -1;
	// begin inline asm
	mov.b64 %fd23, {%r17,%r18};
	// end inline asm
	add.f64 	%fd24, %fd22, %fd23;
	// begin inline asm
	mov.b64 {%r19,%r20}, %fd24;
	// end inline asm
	shfl.sync.down.b32	%r22|%p7, %r20, 4, 31, -1;
	shfl.sync.down.b32	%r21|%p8, %r19, 4, 31, -1;
	// begin inline asm
	mov.b64 %fd25, {%r21,%r22};
	// end inline asm
	add.f64 	%fd26, %fd24, %fd25;
	// begin inline asm
	mov.b64 {%r23,%r24}, %fd26;
	// end inline asm
	shfl.sync.down.b32	%r26|%p9, %r24, 2, 31, -1;
	shfl.sync.down.b32	%r25|%p10, %r23, 2, 31, -1;
	// begin inline asm
	mov.b64 %fd27, {%r25,%r26};
	// end inline asm
	add.f64 	%fd28, %fd26, %fd27;
	// begin inline asm
	mov.b64 {%r27,%r28}, %fd28;
	// end inline asm
	shfl.sync.down.b32	%r30|%p11, %r28, 1, 31, -1;
	shfl.sync.down.b32	%r29|%p12, %r27, 1, 31, -1;
	// begin inline asm
	mov.b64 %fd29, {%r29,%r30};
	// end inline asm
	add.f64 	%fd7, %fd28, %fd29;
	setp.ne.s32 	%p13, %r5, 0;
	shr.u32 	%r31, %r1, 2;
	mov.u32 	%r32, _ZZ14blockReduceSumdE6shared;
	add.s32 	%r6, %r32, %r31;
	@%p13 bra 	$L__BB1_5;
	st.shared.f64 	[%r6], %fd7;
$L__BB1_5:
	bar.sync 	0;
	mov.u32 	%r33, %ntid.x;
	shr.u32 	%r7, %r33, 5;
	setp.ge.u32 	%p14, %r1, %r7;
	shl.b32 	%r34, %r5, 3;
	add.s32 	%r8, %r32, %r34;
	mov.f64 	%fd74, 0d0000000000000000;
	@%p14 bra 	$L__BB1_7;
	ld.shared.f64 	%fd74, [%r8];
$L__BB1_7:
	setp.gt.u32 	%p15, %r1, 31;
	@%p15 bra 	$L__BB1_9;
	// begin inline asm
	mov.b64 {%r36,%r37}, %fd74;
	// end inline asm
	shfl.sync.down.b32	%r39|%p16, %r37, 16, 31, -1;
	shfl.sync.down.b32	%r38|%p17, %r36, 16, 31, -1;
	// begin inline asm
	mov.b64 %fd32, {%r38,%r39};
	// end inline asm
	add.f64 	%fd33, %fd74, %fd32;
	// begin inline asm
	mov.b64 {%r40,%r41}, %fd33;
	// end inline asm
	shfl.sync.down.b32	%r43|%p18, %r41, 8, 31, -1;
	shfl.sync.down.b32	%r42|%p19, %r40, 8, 31, -1;
	// begin inline asm
	mov.b64 %fd34, {%r42,%r43};
	// end inline asm
	add.f64 	%fd35, %fd33, %fd34;
	// begin inline asm
	mov.b64 {%r44,%r45}, %fd35;
	// end inline asm
	shfl.sync.down.b32	%r47|%p20, %r45, 4, 31, -1;
	shfl.sync.down.b32	%r46|%p21, %r44, 4, 31, -1;
	// begin inline asm
	mov.b64 %fd36, {%r46,%r47};
	// end inline asm
	add.f64 	%fd37, %fd35, %fd36;
	// begin inline asm
	mov.b64 {%r48,%r49}, %fd37;
	// end inline asm
	shfl.sync.down.b32	%r51|%p22, %r49, 2, 31, -1;
	shfl.sync.down.b32	%r50|%p23, %r48, 2, 31, -1;
	// begin inline asm
	mov.b64 %fd38, {%r50,%r51};
	// end inline asm
	add.f64 	%fd39, %fd37, %fd38;
	// begin inline asm
	mov.b64 {%r52,%r53}, %fd39;
	// end inline asm
	shfl.sync.down.b32	%r55|%p24, %r53, 1, 31, -1;
	shfl.sync.down.b32	%r54|%p25, %r52, 1, 31, -1;
	// begin inline asm
	mov.b64 %fd40, {%r54,%r55};
	// end inline asm
	add.f64 	%fd74, %fd39, %fd40;
$L__BB1_9:
	setp.ne.s32 	%p26, %r5, 0;
	// begin inline asm
	mov.b64 {%r56,%r57}, %fd72;
	// end inline asm
	shfl.sync.down.b32	%r59|%p27, %r57, 16, 31, -1;
	shfl.sync.down.b32	%r58|%p28, %r56, 16, 31, -1;
	// begin inline asm
	mov.b64 %fd42, {%r58,%r59};
	// end inline asm
	add.f64 	%fd43, %fd72, %fd42;
	// begin inline asm
	mov.b64 {%r60,%r61}, %fd43;
	// end inline asm
	shfl.sync.down.b32	%r63|%p29, %r61, 8, 31, -1;
	shfl.sync.down.b32	%r62|%p30, %r60, 8, 31, -1;
	// begin inline asm
	mov.b64 %fd44, {%r62,%r63};
	// end inline asm
	add.f64 	%fd45, %fd43, %fd44;
	// begin inline asm
	mov.b64 {%r64,%r65}, %fd45;
	// end inline asm
	shfl.sync.down.b32	%r67|%p31, %r65, 4, 31, -1;
	shfl.sync.down.b32	%r66|%p32, %r64, 4, 31, -1;
	// begin inline asm
	mov.b64 %fd46, {%r66,%r67};
	// end inline asm
	add.f64 	%fd47, %fd45, %fd46;
	// begin inline asm
	mov.b64 {%r68,%r69}, %fd47;
	// end inline asm
	shfl.sync.down.b32	%r71|%p33, %r69, 2, 31, -1;
	shfl.sync.down.b32	%r70|%p34, %r68, 2, 31, -1;
	// begin inline asm
	mov.b64 %fd48, {%r70,%r71};
	// end inline asm
	add.f64 	%fd49, %fd47, %fd48;
	// begin inline asm
	mov.b64 {%r72,%r73}, %fd49;
	// end inline asm
	shfl.sync.down.b32	%r75|%p35, %r73, 1, 31, -1;
	shfl.sync.down.b32	%r74|%p36, %r72, 1, 31, -1;
	// begin inline asm
	mov.b64 %fd50, {%r74,%r75};
	// end inline asm
	add.f64 	%fd12, %fd49, %fd50;
	@%p26 bra 	$L__BB1_11;
	st.shared.f64 	[%r6], %fd12;
$L__BB1_11:
	setp.ge.u32 	%p37, %r1, %r7;
	bar.sync 	0;
	mov.f64 	%fd75, 0d0000000000000000;
	@%p37 bra 	$L__BB1_13;
	ld.shared.f64 	%fd75, [%r8];
$L__BB1_13:
	setp.gt.u32 	%p38, %r1, 31;
	@%p38 bra 	$L__BB1_16;
	// begin inline asm
	mov.b64 {%r76,%r77}, %fd75;
	// end inline asm
	shfl.sync.down.b32	%r79|%p39, %r77, 16, 31, -1;
	shfl.sync.down.b32	%r78|%p40, %r76, 16, 31, -1;
	// begin inline asm
	mov.b64 %fd53, {%r78,%r79};
	// end inline asm
	add.f64 	%fd54, %fd75, %fd53;
	// begin inline asm
	mov.b64 {%r80,%r81}, %fd54;
	// end inline asm
	shfl.sync.down.b32	%r83|%p41, %r81, 8, 31, -1;
	shfl.sync.down.b32	%r82|%p42, %r80, 8, 31, -1;
	// begin inline asm
	mov.b64 %fd55, {%r82,%r83};
	// end inline asm
	add.f64 	%fd56, %fd54, %fd55;
	// begin inline asm
	mov.b64 {%r84,%r85}, %fd56;
	// end inline asm
	shfl.sync.down.b32	%r87|%p43, %r85, 4, 31, -1;
	shfl.sync.down.b32	%r86|%p44, %r84, 4, 31, -1;
	// begin inline asm
	mov.b64 %fd57, {%r86,%r87};
	// end inline asm
	add.f64 	%fd58, %fd56, %fd57;
	// begin inline asm
	mov.b64 {%r88,%r89}, %fd58;
	// end inline asm
	shfl.sync.down.b32	%r91|%p45, %r89, 2, 31, -1;
	shfl.sync.down.b32	%r90|%p46, %r88, 2, 31, -1;
	// begin inline asm
	mov.b64 %fd59, {%r90,%r91};
	// end inline asm
	add.f64 	%fd60, %fd58, %fd59;
	// begin inline asm
	mov.b64 {%r92,%r93}, %fd60;
	// end inline asm
	shfl.sync.down.b32	%r95|%p47, %r93, 1, 31, -1;
	shfl.sync.down.b32	%r94|%p48, %r92, 1, 31, -1;
	// begin inline asm
	mov.b64 %fd61, {%r94,%r95};
	// end inline asm
	add.f64 	%fd15, %fd60, %fd61;
	setp.ne.s32 	%p49, %r1, 0;
	@%p49 bra 	$L__BB1_16;
	cvt.rn.f64.s32 	%fd62, %r10;
	div.rn.f64 	%fd63, %fd74, %fd62;
	div.rn.f64 	%fd64, %fd15, %fd62;
	mul.f64 	%fd65, %fd63, %fd63;
	sub.f64 	%fd66, %fd64, %fd65;
	max.f64 	%fd67, %fd66, 0d0000000000000000;
	sqrt.rn.f64 	%fd68, %fd67;
	cvta.to.global.u64 	%rd10, %rd5;
	st.global.f64 	[%rd10], %fd63;
	cvta.to.global.u64 	%rd11, %rd6;
	st.global.f64 	[%rd11], %fd68;
$L__BB1_16:
	ret;

}
	// .globl	_Z35nppiMean_StdDev_32f_C1R_kernel_implPKfiiiPdS1_
.visible .entry _Z35nppiMean_StdDev_32f_C1R_kernel_implPKfiiiPdS1_(
	.param .u64 .ptr .align 1 _Z35nppiMean_StdDev_32f_C1R_kernel_implPKfiiiPdS1__param_0,
	.param .u32 _Z35nppiMean_StdDev_32f_C1R_kernel_implPKfiiiPdS1__param_1,
	.param .u32 _Z35nppiMean_StdDev_32f_C1R_kernel_implPKfiiiPdS1__param_2,
	.param .u32 _Z35nppiMean_StdDev_32f_C1R_kernel_implPKfiiiPdS1__param_3,
	.param .u64 .ptr .align 1 _Z35nppiMean_StdDev_32f_C1R_kernel_implPKfiiiPdS1__param_4,
	.param .u64 .ptr .align 1 _Z35nppiMean_StdDev_32f_C1R_kernel_implPKfiiiPdS1__param_5
)
{
	.reg .pred 	%p<50>;
	.reg .b32 	%r<106>;
	.reg .b32 	%f<2>;
	.reg .b64 	%rd<14>;
	.reg .b64 	%fd<68>;

	ld.param.u64 	%rd2, [_Z35nppiMean_StdDev_32f_C1R_kernel_implPKfiiiPdS1__param_0];
	ld.param.u32 	%r13, [_Z35nppiMean_StdDev_32f_C1R_kernel_implPKfiiiPdS1__param_1];
	ld.param.u32 	%r14, [_Z35nppiMean_StdDev_32f_C1R_kernel_implPKfiiiPdS1__param_2];
	ld.param.u32 	%r15, [_Z35nppiMean_StdDev_32f_C1R_kernel_implPKfiiiPdS1__param_3];
	ld.param.u64 	%rd3, [_Z35nppiMean_StdDev_32f_C1R_kernel_implPKfiiiPdS1__param_4];
	ld.param.u64 	%rd4, [_Z35nppiMean_StdDev_32f_C1R_kernel_implPKfiiiPdS1__param_5];
	mov.u32 	%r1, %ctaid.x;
	mov.u32 	%r2, %ntid.x;
	mov.u32 	%r3, %tid.x;
	mad.lo.s32 	%r105, %r1, %r2, %r3;
	mul.lo.s32 	%r5, %r15, %r14;
	setp.ge.s32 	%p1, %r105, %r5;
	mov.f64 	%fd63, 0d0000000000000000;
	mov.f64 	%fd64, %fd63;
	@%p1 bra 	$L__BB2_3;
	mov.u32 	%r16, %nctaid.x;
	mul.lo.s32 	%r6, %r2, %r16;
	cvta.to.global.u64 	%rd1, %rd2;
	mov.f64 	%fd64, 0d0000000000000000;
	mov.f64 	%fd63, %fd64;
$L__BB2_2:
	div.s32 	%r17, %r105, %r14;
	mul.lo.s32 	%r18, %r17, %r14;
	sub.s32 	%r19, %r105, %r18;
	mul.lo.s32 	%r20, %r17, %r13;
	cvt.s64.s32 	%rd5, %r20;
	add.s64 	%rd6, %rd1, %rd5;
	mul.wide.s32 	%rd7, %r19, 4;
	add.s64 	%rd8, %rd6, %rd7;
	ld.global.f32 	%f1, [%rd8];
	cvt.f64.f32 	%fd18, %f1;
	add.f64 	%fd63, %fd63, %fd18;
	fma.rn.f64 	%fd64, %fd18, %fd18, %fd64;
	add.s32 	%r105, %r105, %r6;
	setp.lt.s32 	%p2, %r105, %r5;
	@%p2 bra 	$L__BB2_2;
$L__BB2_3:
	and.b32  	%r9, %r3, 31;
	// begin inline asm
	mov.b64 {%r21,%r22}, %fd63;
	// end inline asm
	shfl.sync.down.b32	%r24|%p3, %r22, 16, 31, -1;
	shfl.sync.down.b32	%r23|%p4, %r21, 16, 31, -1;
	// begin inline asm
	mov.b64 %fd20, {%r23,%r24};
	// end inline asm
	add.f64 	%fd21, %fd63, %fd20;
	// begin inline asm
	mov.b64 {%r25,%r26}, %fd21;
	// end inline asm
	shfl.sync.down.b32	%r28|%p5, %r26, 8, 31, -1;
	shfl.sync.down.b32	%r27|%p6, %r25, 8, 31, -1;
	// begin inline asm
	mov.b64 %fd22, {%r27,%r28};
	// end inline asm
	add.f64 	%fd23, %fd21, %fd22;
	// begin inline asm
	mov.b64 {%r29,%r30}, %fd23;
	// end inline asm
	shfl.sync.down.b32	%r32|%p7, %r30, 4, 31, -1;
	shfl.sync.down.b32	%r31|%p8, %r29, 4, 31, -1;
	// begin inline asm
	mov.b64 %fd24, {%r31,%r32};
	// end inline asm
	add.f64 	%fd25, %fd23, %fd24;
	// begin inline asm
	mov.b64 {%r33,%r34}, %fd25;
	// end inline asm
	shfl.sync.down.b32	%r36|%p9, %r34, 2, 31, -1;
	shfl.sync.down.b32	%r35|%p10, %r33, 2, 31, -1;
	// begin inline asm
	mov.b64 %fd26, {%r35,%r36};
	// end inline asm
	add.f64 	%fd27, %fd25, %fd26;
	// begin inline asm
	mov.b64 {%r37,%r38}, %fd27;
	// end inline asm
	shfl.sync.down.b32	%r40|%p11, %r38, 1, 31, -1;
	shfl.sync.down.b32	%r39|%p12, %r37, 1, 31, -1;
	// begin inline asm
	mov.b64 %fd28, {%r39,%r40};
	// end inline asm
	add.f64 	%fd7, %fd27, %fd28;
	setp.ne.s32 	%p13, %r9, 0;
	shr.u32 	%r41, %r3, 2;
	mov.u32 	%r42, _ZZ14blockReduceSumdE6shared;
	add.s32 	%r10, %r42, %r41;
	@%p13 bra 	$L__BB2_5;
	st.shared.f64 	[%r10], %fd7;
$L__BB2_5:
	bar.sync 	0;
	shr.u32 	%r11, %r2, 5;
	setp.ge.u32 	%p14, %r3, %r11;
	shl.b32 	%r43, %r9, 3;
	add.s32 	%r12, %r42, %r43;
	mov.f64 	%fd66, 0d0000000000000000;
	@%p14 bra 	$L__BB2_7;
	ld.shared.f64 	%fd66, [%r12];
$L__BB2_7:
	setp.gt.u32 	%p15, %r3, 31;
	@%p15 bra 	$L__BB2_9;
	// begin inline asm
	mov.b64 {%r45,%r46}, %fd66;
	// end inline asm
	shfl.sync.down.b32	%r48|%p16, %r46, 16, 31, -1;
	shfl.sync.down.b32	%r47|%p17, %r45, 16, 31, -1;
	// begin inline asm
	mov.b64 %fd31, {%r47,%r48};
	// end inline asm
	add.f64 	%fd32, %fd66, %fd31;
	// begin inline asm
	mov.b64 {%r49,%r50}, %fd32;
	// end inline asm
	shfl.sync.down.b32	%r52|%p18, %r50, 8, 31, -1;
	shfl.sync.down.b32	%r51|%p19, %r49, 8, 31, -1;
	// begin inline asm
	mov.b64 %fd33, {%r51,%r52};
	// end inline asm
	add.f64 	%fd34, %fd32, %fd33;
	// begin inline asm
	mov.b64 {%r53,%r54}, %fd34;
	// end inline asm
	shfl.sync.down.b32	%r56|%p20, %r54, 4, 31, -1;
	shfl.sync.down.b32	%r55|%p21, %r53, 4, 31, -1;
	// begin inline asm
	mov.b64 %fd35, {%r55,%r56};
	// end inline asm
	add.f64 	%fd36, %fd34, %fd35;
	// begin inline asm
	mov.b64 {%r57,%r58}, %fd36;
	// end inline asm
	shfl.sync.down.b32	%r60|%p22, %r58, 2, 31, -1;
	shfl.sync.down.b32	%r59|%p23, %r57, 2, 31, -1;
	// begin inline asm
	mov.b64 %fd37, {%r59,%r60};
	// end inline asm
	add.f64 	%fd38, %fd36, %fd37;
	// begin inline asm
	mov.b64 {%r61,%r62}, %fd38;
	// end inline asm
	shfl.sync.down.b32	%r64|%p24, %r62, 1, 31, -1;
	shfl.sync.down.b32	%r63|%p25, %r61, 1, 31, -1;
	// begin inline asm
	mov.b64 %fd39, {%r63,%r64};
	// end inline asm
	add.f64 	%fd66, %fd38, %fd39;
$L__BB2_9:
	setp.ne.s32 	%p26, %r9, 0;
	// begin inline asm
	mov.b64 {%r65,%r66}, %fd64;
	// end inline asm
	shfl.sync.down.b32	%r68|%p27, %r66, 16, 31, -1;
	shfl.sync.down.b32	%r67|%p28, %r65, 16, 31, -1;
	// begin inline asm
	mov.b64 %fd41, {%r67,%r68};
	// end inline asm
	add.f64 	%fd42, %fd64, %fd41;
	// begin inline asm
	mov.b64 {%r69,%r70}, %fd42;
	// end inline asm
	shfl.sync.down.b32	%r72|%p29, %r70, 8, 31, -1;
	shfl.sync.down.b32	%r71|%p30, %r69, 8, 31, -1;
	// begin inline asm
	mov.b64 %fd43, {%r71,%r72};
	// end inline asm
	add.f64 	%fd44, %fd42, %fd43;
	// begin inline asm
	mov.b64 {%r73,%r74}, %fd44;
	// end inline asm
	shfl.sync.down.b32	%r76|%p31, %r74, 4, 31, -1;
	shfl.sync.down.b32	%r75|%p32, %r73, 4, 31, -1;
	// begin inline asm
	mov.b64 %fd45, {%r75,%r76};
	// end inline asm
	add.f64 	%fd46, %fd44, %fd45;
	// begin inline asm
	mov.b64 {%r77,%r78}, %fd46;
	// end inline asm
	shfl.sync.down.b32	%r80|%p33, %r78, 2, 31, -1;
	shfl.sync.down.b32	%r79|%p34, %r77, 2, 31, -1;
	// begin inline asm
	mov.b64 %fd47, {%r79,%r80};
	// end inline asm
	add.f64 	%fd48, %fd46, %fd47;
	// begin inline asm
	mov.b64 {%r81,%r82}, %fd48;
	// end inline asm
	shfl.sync.down.b32	%r84|%p35, %r82, 1, 31, -1;
	shfl.sync.down.b32	%r83|%p36, %r81, 1, 31, -1;
	// begin inline asm
	mov.b64 %fd49, {%r83,%r84};
	// end inline asm
	add.f64 	%fd12, %fd48, %fd49;
	@%p26 bra 	$L__BB2_11;
	st.shared.f64 	[%r10], %fd12;
$L__BB2_11:
	setp.ge.u32 	%p37, %r3, %r11;
	bar.sync 	0;
	mov.f64 	%fd67, 0d0000000000000000;
	@%p37 bra 	$L__BB2_13;
	ld.shared.f64 	%fd67, [%r12];
$L__BB2_13:
	setp.gt.u32 	%p38, %r3, 31;
	@%p38 bra 	$L__BB2_16;
	// begin inline asm
	mov.b64 {%r85,%r86}, %fd67;
	// end inline asm
	shfl.sync.down.b32	%r88|%p39, %r86, 16, 31, -1;
	shfl.sync.down.b32	%r87|%p40, %r85, 16, 31, -1;
	// begin inline asm
	mov.b64 %fd52, {%r87,%r88};
	// end inline asm
	add.f64 	%fd53, %fd67, %fd52;
	// begin inline asm
	mov.b64 {%r89,%r90}, %fd53;
	// end inline asm
	shfl.sync.down.b32	%r92|%p41, %r90, 8, 31, -1;
	shfl.sync.down.b32	%r91|%p42, %r89, 8, 31, -1;
	// begin inline asm
	mov.b64 %fd54, {%r91,%r92};
	// end inline asm
	add.f64 	%fd55, %fd53, %fd54;
	// begin inline asm
	mov.b64 {%r93,%r94}, %fd55;
	// end inline asm
	shfl.sync.down.b32	%r96|%p43, %r94, 4, 31, -1;
	shfl.sync.down.b32	%r95|%p44, %r93, 4, 31, -1;
	// begin inline asm
	mov.b64 %fd56, {%r95,%r96};
	// end inline asm
	add.f64 	%fd57, %fd55, %fd56;
	// begin inline asm
	mov.b64 {%r97,%r98}, %fd57;
	// end inline asm
	shfl.sync.down.b32	%r100|%p45, %r98, 2, 31, -1;
	shfl.sync.down.b32	%r99|%p46, %r97, 2, 31, -1;
	// begin inline asm
	mov.b64 %fd58, {%r99,%r100};
	// end inline asm
	add.f64 	%fd59, %fd57, %fd58;
	// begin inline asm
	mov.b64 {%r101,%r102}, %fd59;
	// end inline asm
	shfl.sync.down.b32	%r104|%p47, %r102, 1, 31, -1;
	shfl.sync.down.b32	%r103|%p48, %r101, 1, 31, -1;
	// begin inline asm
	mov.b64 %fd60, {%r103,%r104};
	// end inline asm
	add.f64 	%fd15, %fd59, %fd60;
	setp.ne.s32 	%p49, %r3, 0;
	@%p49 bra 	$L__BB2_16;
	cvta.to.global.u64 	%rd9, %rd3;
	mul.wide.u32 	%rd10, %r1, 8;
	add.s64 	%rd11, %rd9, %rd10;
	st.global.f64 	[%rd11], %fd66;
	cvta.to.global.u64 	%rd12, %rd4;
	add.s64 	%rd13, %rd12, %rd10;
	st.global.f64 	[%rd13], %fd15;
$L__BB2_16:
	ret;

}


// ===== COMPILED SASS (sm_100) =====

	.target	sm_100

	.elftype	@"ET_EXEC"


//--------------------- .note.nv.tkinfo           --------------------------
	.section	.note.nv.tkinfo,"",@"SHT_NOTE"
	.sectionflags	@"SHF_NOTE_NV_TKINFO"
	.tkinfo
        /*0018*/ 	.word	0x00000002
        /*0030*/ 	.string	""
        /*0030*/ 	.string	"ptxas"
        /*0030*/ 	.string	"Cuda compilation tools, release 13.0, V13.0.88"
        /*0030*/ 	.string	"Build cuda_13.0.r13.0/compiler.36424714_0"
        /*0030*/ 	.string	"-arch sm_100 -m 64 "



//--------------------- .note.nv.cuinfo           --------------------------
	.section	.note.nv.cuinfo,"",@"SHT_NOTE"
	.sectionflags	@"SHF_NOTE_NV_CUINFO"
        /*0018*/ 	.short	0x0002
        /*001a*/ 	.short	0x0064
        /*001c*/ 	.short	0x0082
	.zero		2


//--------------------- .nv.info                  --------------------------
	.section	.nv.info,"",@"SHT_CUDA_INFO"
	.align	4


	//----- nvinfo : EIATTR_REGCOUNT
	.align		4
        /*0000*/ 	.byte	0x04, 0x2f
        /*0002*/ 	.short	(.L_1 - .L_0)
	.align		4
.L_0:
        /*0004*/ 	.word	index@(_Z34nppiMean_StdDev_8u_C1R_kernel_implPKhiiiPdS1_)
        /*0008*/ 	.word	0x00000017


	//----- nvinfo : EIATTR_FRAME_SIZE
	.align		4
.L_1:
        /*000c*/ 	.byte	0x04, 0x11
        /*000e*/ 	.short	(.L_3 - .L_2)
	.align		4
.L_2:
        /*0010*/ 	.word	index@(_Z34nppiMean_StdDev_8u_C1R_kernel_implPKhiiiPdS1_)
        /*0014*/ 	.word	0x00000000


	//----- nvinfo : EIATTR_REGCOUNT
	.align		4
.L_3:
        /*0018*/ 	.byte	0x04, 0x2f
        /*001a*/ 	.short	(.L_5 - .L_4)
	.align		4
.L_4:
        /*001c*/ 	.word	index@(_Z21finalReduction_kernelPdS_iiS_S_)
        /*0020*/ 	.word	0x0000001e


	//----- nvinfo : EIATTR_FRAME_SIZE
	.align		4
.L_5:
        /*0024*/ 	.byte	0x04, 0x11
        /*0026*/ 	.short	(.L_7 - .L_6)
	.align		4
.L_6:
        /*0028*/ 	.word	index@($__internal_1_$__cuda_sm20_dsqrt_rn_f64_mediumpath_v1)
        /*002c*/ 	.word	0x00000000


	//----- nvinfo : EIATTR_FRAME_SIZE
	.align		4
.L_7:
        /*0030*/ 	.byte	0x04, 0x11
        /*0032*/ 	.short	(.L_9 - .L_8)
	.align		4
.L_8:
        /*0034*/ 	.word	index@($__internal_0_$__cuda_sm20_div_rn_f64_full)
        /*0038*/ 	.word	0x00000000


	//----- nvinfo : EIATTR_FRAME_SIZE
	.align		4
.L_9:
        /*003c*/ 	.byte	0x04, 0x11
        /*003e*/ 	.short	(.L_11 - .L_10)
	.align		4
.L_10:
        /*0040*/ 	.word	index@(_Z21finalReduction_kernelPdS_iiS_S_)
        /*0044*/ 	.word	0x00000000


	//----- nvinfo : EIATTR_REGCOUNT
	.align		4
.L_11:
        /*0048*/ 	.byte	0x04, 0x2f
        /*004a*/ 	.short	(.L_13 - .L_12)
	.align		4
.L_12:
        /*004c*/ 	.word	index@(_Z35nppiMean_StdDev_32f_C1R_kernel_implPKfiiiPdS1_)
        /*0050*/ 	.word	0x00000017


	//----- nvinfo : EIATTR_FRAME_SIZE
	.align		4
.L_13:
        /*0054*/ 	.byte	0x04, 0x11
        /*0056*/ 	.short	(.L_15 - .L_14)
	.align		4
.L_14:
        /*0058*/ 	.word	index@(_Z35nppiMean_StdDev_32f_C1R_kernel_implPKfiiiPdS1_)
        /*005c*/ 	.word	0x00000000


	//----- nvinfo : EIATTR_MIN_STACK_SIZE
	.align		4
.L_15:
        /*0060*/ 	.byte	0x04, 0x12
        /*0062*/ 	.short	(.L_17 - .L_16)
	.align		4
.L_16:
        /*0064*/ 	.word	index@(_Z35nppiMean_StdDev_32f_C1R_kernel_implPKfiiiPdS1_)
        /*0068*/ 	.word	0x00000000


	//----- nvinfo : EIATTR_MIN_STACK_SIZE
	.align		4
.L_17:
        /*006c*/ 	.byte	0x04, 0x12
        /*006e*/ 	.short	(.L_19 - .L_18)
	.align		4
.L_18:
        /*0070*/ 	.word	index@(_Z21finalReduction_kernelPdS_iiS_S_)
        /*0074*/ 	.word	0x00000000


	//----- nvinfo : EIATTR_MIN_STACK_SIZE
	.align		4
.L_19:
        /*0078*/ 	.byte	0x04, 0x12
        /*007a*/ 	.short	(.L_21 - .L_20)
	.align		4
.L_20:
        /*007c*/ 	.word	index@(_Z34nppiMean_StdDev_8u_C1R_kernel_implPKhiiiPdS1_)
        /*0080*/ 	.word	0x00000000
.L_21:


//--------------------- .nv.compat                --------------------------
	.section	.nv.compat,"",@"SHT_CUDA_COMPAT_INFO"
	.align	4
        /*0000*/ 	.byte	0x02, 0x09, 0x00, 0x00, 0x02, 0x02, 0x01, 0x00, 0x02, 0x05, 0x05, 0x00, 0x03, 0x07, 0x01, 0x01
        /*0010*/ 	.byte	0x02, 0x03, 0x00, 0x00, 0x02, 0x06, 0x01, 0x00, 0x04, 0x0b, 0x08, 0x00, 0x01, 0x00, 0x00, 0x00
        /*0020*/ 	.byte	0x00, 0x00, 0x00, 0x00


//--------------------- .nv.info._Z35nppiMean_StdDev_32f_C1R_kernel_implPKfiiiPdS1_ --------------------------
	.section	.nv.info._Z35nppiMean_StdDev_32f_C1R_kernel_implPKfiiiPdS1_,"",@"SHT_CUDA_INFO"
	.sectionflags	@""
	.align	4


	//----- nvinfo : EIATTR_CUDA_API_VERSION
	.align		4
        /*0000*/ 	.byte	0x04, 0x37
        /*0002*/ 	.short	(.L_23 - .L_22)
.L_22:
        /*0004*/ 	.word	0x00000082


	//----- nvinfo : EIATTR_KPARAM_INFO
	.align		4
.L_23:
        /*0008*/ 	.byte	0x04, 0x17
        /*000a*/ 	.short	(.L_25 - .L_24)
.L_24:
        /*000c*/ 	.word	0x00000000
        /*0010*/ 	.short	0x0005
        /*0012*/ 	.short	0x0020
        /*0014*/ 	.byte	0x00, 0xf5, 0x21, 0x00


	//----- nvinfo : EIATTR_KPARAM_INFO
	.align		4
.L_25:
        /*0018*/ 	.byte	0x04, 0x17
        /*001a*/ 	.short	(.L_27 - .L_26)
.L_26:
        /*001c*/ 	.word	0x00000000
        /*0020*/ 	.short	0x0004
        /*0022*/ 	.short	0x0018
        /*0024*/ 	.byte	0x00, 0xf5, 0x21, 0x00


	//----- nvinfo : EIATTR_KPARAM_INFO
	.align		4
.L_27:
        /*0028*/ 	.byte	0x04, 0x17
        /*002a*/ 	.short	(.L_29 - .L_28)
.L_28:
        /*002c*/ 	.word	0x00000000
        /*0030*/ 	.short	0x0003
        /*0032*/ 	.short	0x0010
        /*0034*/ 	.byte	0x00, 0xf0, 0x11, 0x00


	//----- nvinfo : EIATTR_KPARAM_INFO
	.align		4
.L_29:
        /*0038*/ 	.byte	0x04, 0x17
        /*003a*/ 	.short	(.L_31 - .L_30)
.L_30:
        /*003c*/ 	.word	0x00000000
        /*0040*/ 	.short	0x0002
        /*0042*/ 	.short	0x000c
        /*0044*/ 	.byte	0x00, 0xf0, 0x11, 0x00


	//----- nvinfo : EIATTR_KPARAM_INFO
	.align		4
.L_31:
        /*0048*/ 	.byte	0x04, 0x17
        /*004a*/ 	.short	(.L_33 - .L_32)
.L_32:
        /*004c*/ 	.word	0x00000000
        /*0050*/ 	.short	0x0001
        /*0052*/ 	.short	0x0008
        /*0054*/ 	.byte	0x00, 0xf0, 0x11, 0x00


	//----- nvinfo : EIATTR_KPARAM_INFO
	.align		4
.L_33:
        /*0058*/ 	.byte	0x04, 0x17
        /*005a*/ 	.short	(.L_35 - .L_34)
.L_34:
        /*005c*/ 	.word	0x00000000
        /*0060*/ 	.short	0x0000
        /*0062*/ 	.short	0x0000
        /*0064*/ 	.byte	0x00, 0xf5, 0x21, 0x00


	//----- nvinfo : EIATTR_SPARSE_MMA_MASK
	.align		4
.L_35:
        /*0068*/ 	.byte	0x03, 0x50
        /*006a*/ 	.short	0x0000


	//----- nvinfo : EIATTR_MAXREG_COUNT
	.align		4
        /*006c*/ 	.byte	0x03, 0x1b
        /*006e*/ 	.short	0x00ff


	//----- nvinfo : EIATTR_NUM_BARRIERS
	.align		4
        /*0070*/ 	.byte	0x02, 0x4c
        /*0072*/ 	.byte	0x01
	.zero		1


	//----- nvinfo : EIATTR_MERCURY_ISA_VERSION
	.align		4
        /*0074*/ 	.byte	0x03, 0x5f
        /*0076*/ 	.short	0x0101


	//----- nvinfo : EIATTR_COOP_GROUP_MASK_REGIDS
	.align		4
        /*0078*/ 	.byte	0x04, 0x29
        /*007a*/ 	.short	(.L_37 - .L_36)


	//   ....[0]....
.L_36:
        /*007c*/ 	.word	0xffffffff


	//   ....[1]....
        /*0080*/ 	.word	0xffffffff


	//   ....[2]....
        /*0084*/ 	.word	0xffffffff


	//   ....[3]....
        /*0088*/ 	.word	0xffffffff


	//   ....[4]....
        /*008c*/ 	.word	0xffffffff


	//   ....[5]....
        /*0090*/ 	.word	0xffffffff


	//   ....[6]....
        /*0094*/ 	.word	0xffffffff


	//   ....[7]....
        /*0098*/ 	.word	0xffffffff


	//   ....[8]....
        /*009c*/ 	.word	0xffffffff


	//   ....[9]....
        /*00a0*/ 	.word	0xffffffff


	//   ....[10]....
        /*00a4*/ 	.word	0xffffffff


	//   ....[11]....
        /*00a8*/ 	.word	0xffffffff


	//   ....[12]....
        /*00ac*/ 	.word	0xffffffff


	//   ....[13]....
        /*00b0*/ 	.word	0xffffffff


	//   ....[14]....
        /*00b4*/ 	.word	0xffffffff


	//   ....[15]....
        /*00b8*/ 	.word	0xffffffff


	//   ....[16]....
        /*00bc*/ 	.word	0xffffffff


	//   ....[17]....
        /*00c0*/ 	.word	0xffffffff


	//   ....[18]....
        /*00c4*/ 	.word	0xffffffff


	//   ....[19]....
        /*00c8*/ 	.word	0xffffffff


	//   ....[20]....
        /*00cc*/ 	.word	0xffffffff


	//   ....[21]....
        /*00d0*/ 	.word	0xffffffff


	//   ....[22]....
        /*00d4*/ 	.word	0xffffffff


	//   ....[23]....
        /*00d8*/ 	.word	0xffffffff


	//   ....[24]....
        /*00dc*/ 	.word	0xffffffff


	//   ....[25]....
        /*00e0*/ 	.word	0xffffffff


	//   ....[26]....
        /*00e4*/ 	.word	0xffffffff


	//   ....[27]....
        /*00e8*/ 	.word	0xffffffff


	//   ....[28]....
        /*00ec*/ 	.word	0xffffffff


	//   ....[29]....
        /*00f0*/ 	.word	0xffffffff


	//   ....[30]....
        /*00f4*/ 	.word	0xffffffff


	//   ....[31]....
        /*00f8*/ 	.word	0xffffffff


	//   ....[32]....
        /*00fc*/ 	.word	0xffffffff


	//   ....[33]....
        /*0100*/ 	.word	0xffffffff


	//   ....[34]....
        /*0104*/ 	.word	0xffffffff


	//   ....[35]....
        /*0108*/ 	.word	0xffffffff


	//   ....[36]....
        /*010c*/ 	.word	0xffffffff


	//   ....[37]....
        /*0110*/ 	.word	0xffffffff


	//   ....[38]....
        /*0114*/ 	.word	0xffffffff


	//   ....[39]....
        /*0118*/ 	.word	0xffffffff


	//   ....[40]....
        /*011c*/ 	.word	0x0500000a


	//   ....[41]....
        /*0120*/ 	.word	0x0500000a


	//   ....[42]....
        /*0124*/ 	.word	0x0500000a


	//   ....[43]....
        /*0128*/ 	.word	0x0500000a


	//   ....[44]....
        /*012c*/ 	.word	0x0500000a


	//   ....[45]....
        /*0130*/ 	.word	0x0500000a


	//   ....[46]....
        /*0134*/ 	.word	0x0500000a


	//   ....[47]....
        /*0138*/ 	.word	0x0500000a


	//   ....[48]....
        /*013c*/ 	.word	0x0500000a


	//   ....[49]....
        /*0140*/ 	.word	0x0500000a


	//   ....[50]....
        /*0144*/ 	.word	0x0500000a


	//   ....[51]....
        /*0148*/ 	.word	0x0500000a


	//   ....[52]....
        /*014c*/ 	.word	0x0500000a


	//   ....[53]....
        /*0150*/ 	.word	0x0500000a


	//   ....[54]....
        /*0154*/ 	.word	0x0500000a


	//   ....[55]....
        /*0158*/ 	.word	0x0500000a


	//   ....[56]....
        /*015c*/ 	.word	0x0500000a


	//   ....[57]....
        /*0160*/ 	.word	0x0500000a


	//   ....[58]....
        /*0164*/ 	.word	0x0500000a


	//   ....[59]....
        /*0168*/ 	.word	0x0500000a


	//----- nvinfo : EIATTR_COOP_GROUP_INSTR_OFFSETS
	.align		4
.L_37:
        /*016c*/ 	.byte	0x04, 0x28
        /*016e*/ 	.short	(.L_39 - .L_38)


	//   ....[0]....
.L_38:
        /*0170*/ 	.word	0x000003c0


	//   ....[1]....
        /*0174*/ 	.word	0x00000400


	//   ....[2]....
        /*0178*/ 	.word	0x00000460


	//   ....[3]....
        /*017c*/ 	.word	0x00000470


	//   ....[4]....
        /*0180*/ 	.word	0x000004b0


	//   ....[5]....
        /*0184*/ 	.word	0x000004c0


	//   ....[6]....
        /*0188*/ 	.word	0x000004e0


	//   ....[7]....
        /*018c*/ 	.word	0x000004f0


	//   ....[8]....
        /*0190*/ 	.word	0x00000510


	//   ....[9]....
        /*0194*/ 	.word	0x00000520


	//   ....[10]....
        /*0198*/ 	.word	0x000005c0


	//   ....[11]....
        /*019c*/ 	.word	0x000005d0


	//   ....[12]....
        /*01a0*/ 	.word	0x000005f0


	//   ....[13]....
        /*01a4*/ 	.word	0x00000600


	//   ....[14]....
        /*01a8*/ 	.word	0x00000620


	//   ....[15]....
        /*01ac*/ 	.word	0x00000630


	//   ....[16]....
        /*01b0*/ 	.word	0x00000650


	//   ....[17]....
        /*01b4*/ 	.word	0x00000660


	//   ....[18]....
        /*01b8*/ 	.word	0x00000680


	//   ....[19]....
        /*01bc*/ 	.word	0x00000690


	//   ....[20]....
        /*01c0*/ 	.word	0x00000710


	//   ....[21]....
        /*01c4*/ 	.word	0x00000720


	//   ....[22]....
        /*01c8*/ 	.word	0x00000740


	//   ....[23]....
        /*01cc*/ 	.word	0x00000750


	//   ....[24]....
        /*01d0*/ 	.word	0x00000770


	//   ....[25]....
        /*01d4*/ 	.word	0x00000780


	//   ....[26]....
        /*01d8*/ 	.word	0x000007a0


	//   ....[27]....
        /*01dc*/ 	.word	0x000007b0


	//   ....[28]....
        /*01e0*/ 	.word	0x000007d0


	//   ....[29]....
        /*01e4*/ 	.word	0x000007e0


	//   ....[30]....
        /*01e8*/ 	.word	0x00000880


	//   ....[31]....
        /*01ec*/ 	.word	0x000008a0


	//   ....[32]....
        /*01f0*/ 	.word	0x000008c0


	//   ....[33]....
        /*01f4*/ 	.word	0x000008d0


	//   ....[34]....
        /*01f8*/ 	.word	0x000008f0


	//   ....[35]....
        /*01fc*/ 	.word	0x00000900


	//   ....[36]....
        /*0200*/ 	.word	0x00000920


	//   ....[37]....
        /*0204*/ 	.word	0x00000930


	//   ....[38]....
        /*0208*/ 	.word	0x00000950


	//   ....[39]....
        /*020c*/ 	.word	0x00000960


	//   ....[40]....
        /*0210*/ 	.word	0x00000a50


	//   ....[41]....
        /*0214*/ 	.word	0x00000aa0


	//   ....[42]....
        /*0218*/ 	.word	0x00000b10


	//   ....[43]....
        /*021c*/ 	.word	0x00000b60


	//   ....[44]....
        /*0220*/ 	.word	0x00000bd0


	//   ....[45]....
        /*0224*/ 	.word	0x00000c20


	//   ....[46]....
        /*0228*/ 	.word	0x00000c90


	//   ....[47]....
        /*022c*/ 	.word	0x00000ce0


	//   ....[48]....
        /*0230*/ 	.word	0x00000d50


	//   ....[49]....
        /*0234*/ 	.word	0x00000da0


	//   ....[50]....
        /*0238*/ 	.word	0x00000e30


	//   ....[51]....
        /*023c*/ 	.word	0x00000ec0


	//   ....[52]....
        /*0240*/ 	.word	0x00000f30


	//   ....[53]....
        /*0244*/ 	.word	0x00000f80


	//   ....[54]....
        /*0248*/ 	.word	0x00000ff0


	//   ....[55]....
        /*024c*/ 	.word	0x00001040


	//   ....[56]....
        /*0250*/ 	.word	0x000010b0


	//   ....[57]....
        /*0254*/ 	.word	0x00001100


	//   ....[58]....
        /*0258*/ 	.word	0x00001170


	//   ....[59]....
        /*025c*/ 	.word	0x000011c0


	//----- nvinfo : EIATTR_VRC_CTA_INIT_COUNT
	.align		4
.L_39:
        /*0260*/ 	.byte	0x02, 0x4a
	.zero		1
	.zero		1


	//----- nvinfo : EIATTR_EXIT_INSTR_OFFSETS
	.align		4
        /*0264*/ 	.byte	0x04, 0x1c
        /*0266*/ 	.short	(.L_41 - .L_40)


	//   ....[0]....
.L_40:
        /*0268*/ 	.word	0x00000870


	//   ....[1]....
        /*026c*/ 	.word	0x00000970


	//   ....[2]....
        /*0270*/ 	.word	0x000009f0


	//----- nvinfo : EIATTR_CRS_STACK_SIZE
	.align		4
.L_41:
        /*0274*/ 	.byte	0x04, 0x1e
        /*0276*/ 	.short	(.L_43 - .L_42)
.L_42:
        /*0278*/ 	.word	0x00000000


	//----- nvinfo : EIATTR_CBANK_PARAM_SIZE
	.align		4
.L_43:
        /*027c*/ 	.byte	0x03, 0x19
        /*027e*/ 	.short	0x0028


	//----- nvinfo : EIATTR_PARAM_CBANK
	.align		4
        /*0280*/ 	.byte	0x04, 0x0a
        /*0282*/ 	.short	(.L_45 - .L_44)
	.align		4
.L_44:
        /*0284*/ 	.word	index@(.nv.constant0._Z35nppiMean_StdDev_32f_C1R_kernel_implPKfiiiPdS1_)
        /*0288*/ 	.short	0x0380
        /*028a*/ 	.short	0x0028


	//----- nvinfo : EIATTR_SW_WAR
	.align		4
.L_45:
        /*028c*/ 	.byte	0x04, 0x36
        /*028e*/ 	.short	(.L_47 - .L_46)
.L_46:
        /*0290*/ 	.word	0x00000008
.L_47:


//--------------------- .nv.info._Z21finalReduction_kernelPdS_iiS_S_ --------------------------
	.section	.nv.info._Z21finalReduction_kernelPdS_iiS_S_,"",@"SHT_CUDA_INFO"
	.sectionflags	@""
	.align	4


	//----- nvinfo : EIATTR_CUDA_API_VERSION
	.align		4
        /*0000*/ 	.byte	0x04, 0x37
        /*0002*/ 	.short	(.L_49 - .L_48)
.L_48:
        /*0004*/ 	.word	0x00000082


	//----- nvinfo : EIATTR_KPARAM_INFO
	.align		4
.L_49:
        /*0008*/ 	.byte	0x04, 0x17
        /*000a*/ 	.short	(.L_51 - .L_50)
.L_50:
        /*000c*/ 	.word	0x00000000
        /*0010*/ 	.short	0x0005
        /*0012*/ 	.short	0x0020
        /*0014*/ 	.byte	0x00, 0xf5, 0x21, 0x00


	//----- nvinfo : EIATTR_KPARAM_INFO
	.align		4
.L_51:
        /*0018*/ 	.byte	0x04, 0x17
        /*001a*/ 	.short	(.L_53 - .L_52)
.L_52:
        /*001c*/ 	.word	0x00000000
        /*0020*/ 	.short	0x0004
        /*0022*/ 	.short	0x0018
        /*0024*/ 	.byte	0x00, 0xf5, 0x21, 0x00


	//----- nvinfo : EIATTR_KPARAM_INFO
	.align		4
.L_53:
        /*0028*/ 	.byte	0x04, 0x17
        /*002a*/ 	.short	(.L_55 - .L_54)
.L_54:
        /*002c*/ 	.word	0x00000000
        /*0030*/ 	.short	0x0003
        /*0032*/ 	.short	0x0014
        /*0034*/ 	.byte	0x00, 0xf0, 0x11, 0x00


	//----- nvinfo : EIATTR_KPARAM_INFO
	.align		4
.L_55:
        /*0038*/ 	.byte	0x04, 0x17
        /*003a*/ 	.short	(.L_57 - .L_56)
.L_56:
        /*003c*/ 	.word	0x00000000
        /*0040*/ 	.short	0x0002
        /*0042*/ 	.short	0x0010
        /*0044*/ 	.byte	0x00, 0xf0, 0x11, 0x00


	//----- nvinfo : EIATTR_KPARAM_INFO
	.align		4
.L_57:
        /*0048*/ 	.byte	0x04, 0x17
        /*004a*/ 	.short	(.L_59 - .L_58)
.L_58:
        /*004c*/ 	.word	0x00000000
        /*0050*/ 	.short	0x0001
        /*0052*/ 	.short	0x0008
        /*0054*/ 	.byte	0x00, 0xf5, 0x21, 0x00


	//----- nvinfo : EIATTR_KPARAM_INFO
	.align		4
.L_59:
        /*0058*/ 	.byte	0x04, 0x17
        /*005a*/ 	.short	(.L_61 - .L_60)
.L_60:
        /*005c*/ 	.word	0x00000000
        /*0060*/ 	.short	0x0000
        /*0062*/ 	.short	0x0000
        /*0064*/ 	.byte	0x00, 0xf5, 0x21, 0x00


	//----- nvinfo : EIATTR_SPARSE_MMA_MASK
	.align		4
.L_61:
        /*0068*/ 	.byte	0x03, 0x50
        /*006a*/ 	.short	0x0000


	//----- nvinfo : EIATTR_MAXREG_COUNT
	.align		4
        /*006c*/ 	.byte	0x03, 0x1b
        /*006e*/ 	.short	0x00ff


	//----- nvinfo : EIATTR_NUM_BARRIERS
	.align		4
        /*0070*/ 	.byte	0x02, 0x4c
        /*0072*/ 	.byte	0x01
	.zero		1


	//----- nvinfo : EIATTR_MERCURY_ISA_VERSION
	.align		4
        /*0074*/ 	.byte	0x03, 0x5f
        /*0076*/ 	.short	0x0101


	//----- nvinfo : EIATTR_COOP_GROUP_MASK_REGIDS
	.align		4
        /*0078*/ 	.byte	0x04, 0x29
        /*007a*/ 	.short	(.L_63 - .L_62)


	//   ....[0]....
.L_62:
        /*007c*/ 	.word	0xffffffff


	//   ....[1]....
        /*0080*/ 	.word	0xffffffff


	//   ....[2]....
        /*0084*/ 	.word	0xffffffff


	//   ....[3]....
        /*0088*/ 	.word	0xffffffff


	//   ....[4]....
        /*008c*/ 	.word	0xffffffff


	//   ....[5]....
        /*0090*/ 	.word	0xffffffff


	//   ....[6]....
        /*0094*/ 	.word	0xffffffff


	//   ....[7]....
        /*0098*/ 	.word	0xffffffff


	//   ....[8]....
        /*009c*/ 	.word	0xffffffff


	//   ....[9]....
        /*00a0*/ 	.word	0xffffffff


	//   ....[10]....
        /*00a4*/ 	.word	0xffffffff


	//   ....[11]....
        /*00a8*/ 	.word	0xffffffff


	//   ....[12]....
        /*00ac*/ 	.word	0xffffffff


	//   ....[13]....
        /*00b0*/ 	.word	0xffffffff


	//   ....[14]....
        /*00b4*/ 	.word	0xffffffff


	//   ....[15]....
        /*00b8*/ 	.word	0xffffffff


	//   ....[16]....
        /*00bc*/ 	.word	0xffffffff


	//   ....[17]....
        /*00c0*/ 	.word	0xffffffff


	//   ....[18]....
        /*00c4*/ 	.word	0xffffffff


	//   ....[19]....
        /*00c8*/ 	.word	0xffffffff


	//   ....[20]....
        /*00cc*/ 	.word	0xffffffff


	//   ....[21]....
        /*00d0*/ 	.word	0xffffffff


	//   ....[22]....
        /*00d4*/ 	.word	0xffffffff


	//   ....[23]....
        /*00d8*/ 	.word	0xffffffff


	//   ....[24]....
        /*00dc*/ 	.word	0xffffffff


	//   ....[25]....
        /*00e0*/ 	.word	0xffffffff


	//   ....[26]....
        /*00e4*/ 	.word	0xffffffff


	//   ....[27]....
        /*00e8*/ 	.word	0xffffffff


	//   ....[28]....
        /*00ec*/ 	.word	0xffffffff


	//   ....[29]....
        /*00f0*/ 	.word	0xffffffff


	//   ....[30]....
        /*00f4*/ 	.word	0xffffffff


	//   ....[31]....
        /*00f8*/ 	.word	0xffffffff


	//   ....[32]....
        /*00fc*/ 	.word	0xffffffff


	//   ....[33]....
        /*0100*/ 	.word	0xffffffff


	//   ....[34]....
        /*0104*/ 	.word	0xffffffff


	//   ....[35]....
        /*0108*/ 	.word	0xffffffff


	//   ....[36]....
        /*010c*/ 	.word	0xffffffff


	//   ....[37]....
        /*0110*/ 	.word	0xffffffff


	//   ....[38]....
        /*0114*/ 	.word	0xffffffff


	//   ....[39]....
        /*0118*/ 	.word	0xffffffff


	//   ....[40]....
        /*011c*/ 	.word	0x05000009


	//   ....[41]....
        /*0120*/ 	.word	0x05000009


	//   ....[42]....
        /*0124*/ 	.word	0x05000009


	//   ....[43]....
        /*0128*/ 	.word	0x05000009


	//   ....[44]....
        /*012c*/ 	.word	0x05000009


	//   ....[45]....
        /*0130*/ 	.word	0x05000009


	//   ....[46]....
        /*0134*/ 	.word	0x05000009


	//   ....[47]....
        /*0138*/ 	.word	0x05000009


	//   ....[48]....
        /*013c*/ 	.word	0x05000009


	//   ....[49]....
        /*0140*/ 	.word	0x05000009


	//   ....[50]....
        /*0144*/ 	.word	0x05000009


	//   ....[51]....
        /*0148*/ 	.word	0x05000009


	//   ....[52]....
        /*014c*/ 	.word	0x05000009


	//   ....[53]....
        /*0150*/ 	.word	0x05000009


	//   ....[54]....
        /*0154*/ 	.word	0x05000009


	//   ....[55]....
        /*0158*/ 	.word	0x05000009


	//   ....[56]....
        /*015c*/ 	.word	0x05000009


	//   ....[57]....
        /*0160*/ 	.word	0x05000009


	//   ....[58]....
        /*0164*/ 	.word	0x05000009


	//   ....[59]....
        /*0168*/ 	.word	0x05000009


	//----- nvinfo : EIATTR_COOP_GROUP_INSTR_OFFSETS
	.align		4
.L_63:
        /*016c*/ 	.byte	0x04, 0x28
        /*016e*/ 	.short	(.L_65 - .L_64)


	//   ....[0]....
.L_64:
        /*0170*/ 	.word	0x00000190


	//   ....[1]....
        /*0174*/ 	.word	0x000001d0


	//   ....[2]....
        /*0178*/ 	.word	0x00000230


	//   ....[3]....
        /*017c*/ 	.word	0x00000240


	//   ....[4]....
        /*0180*/ 	.word	0x00000280


	//   ....[5]....
        /*0184*/ 	.word	0x00000290


	//   ....[6]....
        /*0188*/ 	.word	0x000002c0


	//   ....[7]....
        /*018c*/ 	.word	0x000002d0


	//   ....[8]....
        /*0190*/ 	.word	0x000002f0


	//   ....[9]....
        /*0194*/ 	.word	0x00000300


	//   ....[10]....
        /*0198*/ 	.word	0x000003a0


	//   ....[11]....
        /*019c*/ 	.word	0x000003b0


	//   ....[12]....
        /*01a0*/ 	.word	0x000003d0


	//   ....[13]....
        /*01a4*/ 	.word	0x000003e0


	//   ....[14]....
        /*01a8*/ 	.word	0x00000400


	//   ....[15]....
        /*01ac*/ 	.word	0x00000410


	//   ....[16]....
        /*01b0*/ 	.word	0x00000430


	//   ....[17]....
        /*01b4*/ 	.word	0x00000440


	//   ....[18]....
        /*01b8*/ 	.word	0x00000460


	//   ....[19]....
        /*01bc*/ 	.word	0x00000470


	//   ....[20]....
        /*01c0*/ 	.word	0x000004f0


	//   ....[21]....
        /*01c4*/ 	.word	0x00000500


	//   ....[22]....
        /*01c8*/ 	.word	0x00000540


	//   ....[23]....
        /*01cc*/ 	.word	0x00000550


	//   ....[24]....
        /*01d0*/ 	.word	0x00000590


	//   ....[25]....
        /*01d4*/ 	.word	0x000005a0


	//   ....[26]....
        /*01d8*/ 	.word	0x000005e0


	//   ....[27]....
        /*01dc*/ 	.word	0x000005f0


	//   ....[28]....
        /*01e0*/ 	.word	0x00000610


	//   ....[29]....
        /*01e4*/ 	.word	0x00000620


	//   ....[30]....
        /*01e8*/ 	.word	0x000006c0


	//   ....[31]....
        /*01ec*/ 	.word	0x000006e0


	//   ....[32]....
        /*01f0*/ 	.word	0x00000700


	//   ....[33]....
        /*01f4*/ 	.word	0x00000710


	//   ....[34]....
        /*01f8*/ 	.word	0x00000730


	//   ....[35]....
        /*01fc*/ 	.word	0x00000740


	//   ....[36]....
        /*0200*/ 	.word	0x00000760


	//   ....[37]....
        /*0204*/ 	.word	0x00000770


	//   ....[38]....
        /*0208*/ 	.word	0x00000790


	//   ....[39]....
        /*020c*/ 	.word	0x000007a0


	//   ....[40]....
        /*0210*/ 	.word	0x00000d50


	//   ....[41]....
        /*0214*/ 	.word	0x00000da0


	//   ....[42]....
        /*0218*/ 	.word	0x00000e10


	//   ....[43]....
        /*021c*/ 	.word	0x00000e60


	//   ....[44]....
        /*0220*/ 	.word	0x00000ed0


	//   ....[45]....
        /*0224*/ 	.word	0x00000f20


	//   ....[46]....
        /*0228*/ 	.word	0x00000f90


	//   ....[47]....
        /*022c*/ 	.word	0x00000fe0


	//   ....[48]....
        /*0230*/ 	.word	0x00001050


	//   ....[49]....
        /*0234*/ 	.word	0x000010a0


	//   ....[50]....
        /*0238*/ 	.word	0x00001130


	//   ....[51]....
        /*023c*/ 	.word	0x000011c0


	//   ....[52]....
        /*0240*/ 	.word	0x00001230


	//   ....[53]....
        /*0244*/ 	.word	0x00001280


	//   ....[54]....
        /*0248*/ 	.word	0x000012f0


	//   ....[55]....
        /*024c*/ 	.word	0x00001340


	//   ....[56]....
        /*0250*/ 	.word	0x000013b0


	//   ....[57]....
        /*0254*/ 	.word	0x00001400


	//   ....[58]....
        /*0258*/ 	.word	0x00001470


	//   ....[59]....
        /*025c*/ 	.word	0x000014c0


	//----- nvinfo : EIATTR_VRC_CTA_INIT_COUNT
	.align		4
.L_65:
        /*0260*/ 	.byte	0x02, 0x4a
	.zero		1
	.zero		1


	//----- nvinfo : EIATTR_EXIT_INSTR_OFFSETS
	.align		4
        /*0264*/ 	.byte	0x04, 0x1c
        /*0266*/ 	.short	(.L_67 - .L_66)


	//   ....[0]....
.L_66:
        /*0268*/ 	.word	0x000006b0


	//   ....[1]....
        /*026c*/ 	.word	0x000007b0


	//   ....[2]....
        /*0270*/ 	.word	0x00000cf0


	//----- nvinfo : EIATTR_CRS_STACK_SIZE
	.align		4
.L_67:
        /*0274*/ 	.byte	0x04, 0x1e
        /*0276*/ 	.short	(.L_69 - .L_68)
.L_68:
        /*0278*/ 	.word	0x00000000


	//----- nvinfo : EIATTR_CBANK_PARAM_SIZE
	.align		4
.L_69:
        /*027c*/ 	.byte	0x03, 0x19
        /*027e*/ 	.short	0x0028


	//----- nvinfo : EIATTR_PARAM_CBANK
	.align		4
        /*0280*/ 	.byte	0x04, 0x0a
        /*0282*/ 	.short	(.L_71 - .L_70)
	.align		4
.L_70:
        /*0284*/ 	.word	index@(.nv.constant0._Z21finalReduction_kernelPdS_iiS_S_)
        /*0288*/ 	.short	0x0380
        /*028a*/ 	.short	0x0028


	//----- nvinfo : EIATTR_SW_WAR
	.align		4
.L_71:
        /*028c*/ 	.byte	0x04, 0x36
        /*028e*/ 	.short	(.L_73 - .L_72)
.L_72:
        /*0290*/ 	.word	0x00000008
.L_73:


//--------------------- .nv.info._Z34nppiMean_StdDev_8u_C1R_kernel_implPKhiiiPdS1_ --------------------------
	.section	.nv.info._Z34nppiMean_StdDev_8u_C1R_kernel_implPKhiiiPdS1_,"",@"SHT_CUDA_INFO"
	.sectionflags	@""
	.align	4


	//----- nvinfo : EIATTR_CUDA_API_VERSION
	.align		4
        /*0000*/ 	.byte	0x04, 0x37
        /*0002*/ 	.short	(.L_75 - .L_74)
.L_74:
        /*0004*/ 	.word	0x00000082


	//----- nvinfo : EIATTR_KPARAM_INFO
	.align		4
.L_75:
        /*0008*/ 	.byte	0x04, 0x17
        /*000a*/ 	.short	(.L_77 - .L_76)
.L_76:
        /*000c*/ 	.word	0x00000000
        /*0010*/ 	.short	0x0005
        /*0012*/ 	.short	0x0020
        /*0014*/ 	.byte	0x00, 0xf5, 0x21, 0x00


	//----- nvinfo : EIATTR_KPARAM_INFO
	.align		4
.L_77:
        /*0018*/ 	.byte	0x04, 0x17
        /*001a*/ 	.short	(.L_79 - .L_78)
.L_78:
        /*001c*/ 	.word	0x00000000
        /*0020*/ 	.short	0x0004
        /*0022*/ 	.short	0x0018
        /*0024*/ 	.byte	0x00, 0xf5, 0x21, 0x00


	//----- nvinfo : EIATTR_KPARAM_INFO
	.align		4
.L_79:
        /*0028*/ 	.byte	0x04, 0x17
        /*002a*/ 	.short	(.L_81 - .L_80)
.L_80:
        /*002c*/ 	.word	0x00000000
        /*0030*/ 	.short	0x0003
        /*0032*/ 	.short	0x0010
        /*0034*/ 	.byte	0x00, 0xf0, 0x11, 0x00


	//----- nvinfo : EIATTR_KPARAM_INFO
	.align		4
.L_81:
        /*0038*/ 	.byte	0x04, 0x17
        /*003a*/ 	.short	(.L_83 - .L_82)
.L_82:
        /*003c*/ 	.word	0x00000000
        /*0040*/ 	.short	0x0002
        /*0042*/ 	.short	0x000c
        /*0044*/ 	.byte	0x00, 0xf0, 0x11, 0x00


	//----- nvinfo : EIATTR_KPARAM_INFO
	.align		4
.L_83:
        /*0048*/ 	.byte	0x04, 0x17
        /*004a*/ 	.short	(.L_85 - .L_84)
.L_84:
        /*004c*/ 	.word	0x00000000
        /*0050*/ 	.short	0x0001
        /*0052*/ 	.short	0x0008
        /*0054*/ 	.byte	0x00, 0xf0, 0x11, 0x00


	//----- nvinfo : EIATTR_KPARAM_INFO
	.align		4
.L_85:
        /*0058*/ 	.byte	0x04, 0x17
        /*005a*/ 	.short	(.L_87 - .L_86)
.L_86:
        /*005c*/ 	.word	0x00000000
        /*0060*/ 	.short	0x0000
        /*0062*/ 	.short	0x0000
        /*0064*/ 	.byte	0x00, 0xf5, 0x21, 0x00


	//----- nvinfo : EIATTR_SPARSE_MMA_MASK
	.align		4
.L_87:
        /*0068*/ 	.byte	0x03, 0x50
        /*006a*/ 	.short	0x0000


	//----- nvinfo : EIATTR_MAXREG_COUNT
	.align		4
        /*006c*/ 	.byte	0x03, 0x1b
        /*006e*/ 	.short	0x00ff


	//----- nvinfo : EIATTR_NUM_BARRIERS
	.align		4
        /*0070*/ 	.byte	0x02, 0x4c
        /*0072*/ 	.byte	0x01
	.zero		1


	//----- nvinfo : EIATTR_MERCURY_ISA_VERSION
	.align		4
        /*0074*/ 	.byte	0x03, 0x5f
        /*0076*/ 	.short	0x0101


	//----- nvinfo : EIATTR_COOP_GROUP_MASK_REGIDS
	.align		4
        /*0078*/ 	.byte	0x04, 0x29
        /*007a*/ 	.short	(.L_89 - .L_88)


	//   ....[0]....
.L_88:
        /*007c*/ 	.word	0xffffffff


	//   ....[1]....
        /*0080*/ 	.word	0xffffffff


	//   ....[2]....
        /*0084*/ 	.word	0xffffffff


	//   ....[3]....
        /*0088*/ 	.word	0xffffffff


	//   ....[4]....
        /*008c*/ 	.word	0xffffffff


	//   ....[5]....
        /*0090*/ 	.word	0xffffffff


	//   ....[6]....
        /*0094*/ 	.word	0xffffffff


	//   ....[7]....
        /*0098*/ 	.word	0xffffffff


	//   ....[8]....
        /*009c*/ 	.word	0xffffffff


	//   ....[9]....
        /*00a0*/ 	.word	0xffffffff


	//   ....[10]....
        /*00a4*/ 	.word	0xffffffff


	//   ....[11]....
        /*00a8*/ 	.word	0xffffffff


	//   ....[12]....
        /*00ac*/ 	.word	0xffffffff


	//   ....[13]....
        /*00b0*/ 	.word	0xffffffff


	//   ....[14]....
        /*00b4*/ 	.word	0xffffffff


	//   ....[15]....
        /*00b8*/ 	.word	0xffffffff


	//   ....[16]....
        /*00bc*/ 	.word	0xffffffff


	//   ....[17]....
        /*00c0*/ 	.word	0xffffffff


	//   ....[18]....
        /*00c4*/ 	.word	0xffffffff


	//   ....[19]....
        /*00c8*/ 	.word	0xffffffff


	//   ....[20]....
        /*00cc*/ 	.word	0xffffffff


	//   ....[21]....
        /*00d0*/ 	.word	0xffffffff


	//   ....[22]....
        /*00d4*/ 	.word	0xffffffff


	//   ....[23]....
        /*00d8*/ 	.word	0xffffffff


	//   ....[24]....
        /*00dc*/ 	.word	0xffffffff


	//   ....[25]....
        /*00e0*/ 	.word	0xffffffff


	//   ....[26]....
        /*00e4*/ 	.word	0xffffffff


	//   ....[27]....
        /*00e8*/ 	.word	0xffffffff


	//   ....[28]....
        /*00ec*/ 	.word	0xffffffff


	//   ....[29]....
        /*00f0*/ 	.word	0xffffffff


	//   ....[30]....
        /*00f4*/ 	.word	0xffffffff


	//   ....[31]....
        /*00f8*/ 	.word	0xffffffff


	//   ....[32]....
        /*00fc*/ 	.word	0xffffffff


	//   ....[33]....
        /*0100*/ 	.word	0xffffffff


	//   ....[34]....
        /*0104*/ 	.word	0xffffffff


	//   ....[35]....
        /*0108*/ 	.word	0xffffffff


	//   ....[36]....
        /*010c*/ 	.word	0xffffffff


	//   ....[37]....
        /*0110*/ 	.word	0xffffffff


	//   ....[38]....
        /*0114*/ 	.word	0xffffffff


	//   ....[39]....
        /*0118*/ 	.word	0xffffffff


	//   ....[40]....
        /*011c*/ 	.word	0x0500000a


	//   ....[41]....
        /*0120*/ 	.word	0x0500000a


	//   ....[42]....
        /*0124*/ 	.word	0x0500000a


	//   ....[43]....
        /*0128*/ 	.word	0x0500000a


	//   ....[44]....
        /*012c*/ 	.word	0x0500000a


	//   ....[45]....
        /*0130*/ 	.word	0x0500000a


	//   ....[46]....
        /*0134*/ 	.word	0x0500000a


	//   ....[47]....
        /*0138*/ 	.word	0x0500000a


	//   ....[48]....
        /*013c*/ 	.word	0x0500000a


	//   ....[49]....
        /*0140*/ 	.word	0x0500000a


	//   ....[50]....
        /*0144*/ 	.word	0x0500000a


	//   ....[51]....
        /*0148*/ 	.word	0x0500000a


	//   ....[52]....
        /*014c*/ 	.word	0x0500000a


	//   ....[53]....
        /*0150*/ 	.word	0x0500000a


	//   ....[54]....
        /*0154*/ 	.word	0x0500000a


	//   ....[55]....
        /*0158*/ 	.word	0x0500000a


	//   ....[56]....
        /*015c*/ 	.word	0x0500000a


	//   ....[57]....
        /*0160*/ 	.word	0x0500000a


	//   ....[58]....
        /*0164*/ 	.word	0x0500000a


	//   ....[59]....
        /*0168*/ 	.word	0x0500000a


	//----- nvinfo : EIATTR_COOP_GROUP_INSTR_OFFSETS
	.align		4
.L_89:
        /*016c*/ 	.byte	0x04, 0x28
        /*016e*/ 	.short	(.L_91 - .L_90)


	//   ....[0]....
.L_90:
        /*0170*/ 	.word	0x000003d0


	//   ....[1]....
        /*0174*/ 	.word	0x00000410


	//   ....[2]....
        /*0178*/ 	.word	0x00000470


	//   ....[3]....
        /*017c*/ 	.word	0x00000480


	//   ....[4]....
        /*0180*/ 	.word	0x000004c0


	//   ....[5]....
        /*0184*/ 	.word	0x000004d0


	//   ....[6]....
        /*0188*/ 	.word	0x000004f0


	//   ....[7]....
        /*018c*/ 	.word	0x00000500


	//   ....[8]....
        /*0190*/ 	.word	0x00000520


	//   ....[9]....
        /*0194*/ 	.word	0x00000530


	//   ....[10]....
        /*0198*/ 	.word	0x000005d0


	//   ....[11]....
        /*019c*/ 	.word	0x000005e0


	//   ....[12]....
        /*01a0*/ 	.word	0x00000600


	//   ....[13]....
        /*01a4*/ 	.word	0x00000610


	//   ....[14]....
        /*01a8*/ 	.word	0x00000630


	//   ....[15]....
        /*01ac*/ 	.word	0x00000640


	//   ....[16]....
        /*01b0*/ 	.word	0x00000660


	//   ....[17]....
        /*01b4*/ 	.word	0x00000670


	//   ....[18]....
        /*01b8*/ 	.word	0x00000690


	//   ....[19]....
        /*01bc*/ 	.word	0x000006a0


	//   ....[20]....
        /*01c0*/ 	.word	0x00000720


	//   ....[21]....
        /*01c4*/ 	.word	0x00000730


	//   ....[22]....
        /*01c8*/ 	.word	0x00000750


	//   ....[23]....
        /*01cc*/ 	.word	0x00000760


	//   ....[24]....
        /*01d0*/ 	.word	0x00000780


	//   ....[25]....
        /*01d4*/ 	.word	0x00000790


	//   ....[26]....
        /*01d8*/ 	.word	0x000007b0


	//   ....[27]....
        /*01dc*/ 	.word	0x000007c0


	//   ....[28]....
        /*01e0*/ 	.word	0x000007e0


	//   ....[29]....
        /*01e4*/ 	.word	0x000007f0


	//   ....[30]....
        /*01e8*/ 	.word	0x00000890


	//   ....[31]....
        /*01ec*/ 	.word	0x000008b0


	//   ....[32]....
        /*01f0*/ 	.word	0x000008d0


	//   ....[33]....
        /*01f4*/ 	.word	0x000008e0


	//   ....[34]....
        /*01f8*/ 	.word	0x00000900


	//   ....[35]....
        /*01fc*/ 	.word	0x00000910


	//   ....[36]....
        /*0200*/ 	.word	0x00000930


	//   ....[37]....
        /*0204*/ 	.word	0x00000940


	//   ....[38]....
        /*0208*/ 	.word	0x00000960


	//   ....[39]....
        /*020c*/ 	.word	0x00000970


	//   ....[40]....
        /*0210*/ 	.word	0x00000a60


	//   ....[41]....
        /*0214*/ 	.word	0x00000ab0


	//   ....[42]....
        /*0218*/ 	.word	0x00000b20


	//   ....[43]....
        /*021c*/ 	.word	0x00000b70


	//   ....[44]....
        /*0220*/ 	.word	0x00000be0


	//   ....[45]....
        /*0224*/ 	.word	0x00000c30


	//   ....[46]....
        /*0228*/ 	.word	0x00000ca0


	//   ....[47]....
        /*022c*/ 	.word	0x00000cf0


	//   ....[48]....
        /*0230*/ 	.word	0x00000d60


	//   ....[49]....
        /*0234*/ 	.word	0x00000db0


	//   ....[50]....
        /*0238*/ 	.word	0x00000e40


	//   ....[51]....
        /*023c*/ 	.word	0x00000ed0


	//   ....[52]....
        /*0240*/ 	.word	0x00000f40


	//   ....[53]....
        /*0244*/ 	.word	0x00000f90


	//   ....[54]....
        /*0248*/ 	.word	0x00001000


	//   ....[55]....
        /*024c*/ 	.word	0x00001050


	//   ....[56]....
        /*0250*/ 	.word	0x000010c0


	//   ....[57]....
        /*0254*/ 	.word	0x00001110


	//   ....[58]....
        /*0258*/ 	.word	0x00001180


	//   ....[59]....
        /*025c*/ 	.word	0x000011d0


	//----- nvinfo : EIATTR_VRC_CTA_INIT_COUNT
	.align		4
.L_91:
        /*0260*/ 	.byte	0x02, 0x4a
	.zero		1
	.zero		1


	//----- nvinfo : EIATTR_EXIT_INSTR_OFFSETS
	.align		4
        /*0264*/ 	.byte	0x04, 0x1c
        /*0266*/ 	.short	(.L_93 - .L_92)


	//   ....[0]....
.L_92:
        /*0268*/ 	.word	0x00000880


	//   ....[1]....
        /*026c*/ 	.word	0x00000980


	//   ....[2]....
        /*0270*/ 	.word	0x00000a00


	//----- nvinfo : EIATTR_CRS_STACK_SIZE
	.align		4
.L_93:
        /*0274*/ 	.byte	0x04, 0x1e
        /*0276*/ 	.short	(.L_95 - .L_94)
.L_94:
        /*0278*/ 	.word	0x00000000


	//----- nvinfo : EIATTR_CBANK_PARAM_SIZE
	.align		4
.L_95:
        /*027c*/ 	.byte	0x03, 0x19
        /*027e*/ 	.short	0x0028


	//----- nvinfo : EIATTR_PARAM_CBANK
	.align		4
        /*0280*/ 	.byte	0x04, 0x0a
        /*0282*/ 	.short	(.L_97 - .L_96)
	.align		4
.L_96:
        /*0284*/ 	.word	index@(.nv.constant0._Z34nppiMean_StdDev_8u_C1R_kernel_implPKhiiiPdS1_)
        /*0288*/ 	.short	0x0380
        /*028a*/ 	.short	0x0028


	//----- nvinfo : EIATTR_SW_WAR
	.align		4
.L_97:
        /*028c*/ 	.byte	0x04, 0x36
        /*028e*/ 	.short	(.L_99 - .L_98)
.L_98:
        /*0290*/ 	.word	0x00000008
.L_99:


//--------------------- .nv.callgraph             --------------------------
	.section	.nv.callgraph,"",@"SHT_CUDA_CALLGRAPH"
	.align	4
	.sectionentsize	8
	.align		4
        /*0000*/ 	.word	0x00000000
	.align		4
        /*0004*/ 	.word	0xffffffff
	.align		4
        /*0008*/ 	.word	0x00000000
	.align		4
        /*000c*/ 	.word	0xfffffffe
	.align		4
        /*0010*/ 	.word	0x00000000
	.align		4
        /*0014*/ 	.word	0xfffffffd
	.align		4
        /*0018*/ 	.word	0x00000000
	.align		4
        /*001c*/ 	.word	0xfffffffc


//--------------------- .text._Z35nppiMean_StdDev_32f_C1R_kernel_implPKfiiiPdS1_ --------------------------
	.section	.text._Z35nppiMean_StdDev_32f_C1R_kernel_implPKfiiiPdS1_,"ax",@progbits
	.align	128
        .global         _Z35nppiMean_StdDev_32f_C1R_kernel_implPKfiiiPdS1_
        .type           _Z35nppiMean_StdDev_32f_C1R_kernel_implPKfiiiPdS1_,@function
        .size           _Z35nppiMean_StdDev_32f_C1R_kernel_implPKfiiiPdS1_,(.L_x_110 - _Z35nppiMean_StdDev_32f_C1R_kernel_implPKfiiiPdS1_)
        .other          _Z35nppiMean_StdDev_32f_C1R_kernel_implPKfiiiPdS1_,@"STO_CUDA_ENTRY STV_DEFAULT"
_Z35nppiMean_StdDev_32f_C1R_kernel_implPKfiiiPdS1_:
.text._Z35nppiMean_StdDev_32f_C1R_kernel_implPKfiiiPdS1_:
[----:B------:R-:W-:Y:S01]  /*0000*/  LDC R1, c[0x0][0x37c] ;  /* 0x0000df00ff017b82 */ /* 0x000fe20000000800 */
[----:B------:R-:W0:Y:S07]  /*0010*/  S2R R5, SR_CTAID.X ;  /* 0x0000000000057919 */ /* 0x000e2e0000002500 */
[----:B------:R-:W1:Y:S01]  /*0020*/  LDC R12, c[0x0][0x38c] ;  /* 0x0000e300ff0c7b82 */ /* 0x000e620000000800 */
[----:B------:R-:W0:Y:S01]  /*0030*/  LDCU UR5, c[0x0][0x360] ;  /* 0x00006c00ff0577ac */ /* 0x000e220008000800 */
[----:B------:R-:W-:Y:S01]  /*0040*/  BSSY.RECONVERGENT B0, `(.L_x_0) ;  /* 0x0000037000007945 */ /* 0x000fe20003800200 */
[----:B------:R-:W0:Y:S01]  /*0050*/  S2R R0, SR_TID.X ;  /* 0x0000000000007919 */ /* 0x000e220000002100 */
[----:B------:R-:W-:Y:S01]  /*0060*/  CS2R R6, SRZ ;  /* 0x0000000000067805 */ /* 0x000fe2000001ff00 */
[----:B------:R-:W1:Y:S01]  /*0070*/  LDCU UR4, c[0x0][0x390] ;  /* 0x00007200ff0477ac */ /* 0x000e620008000800 */
[----:B------:R-:W-:Y:S01]  /*0080*/  CS2R R2, SRZ ;  /* 0x0000000000027805 */ /* 0x000fe2000001ff00 */
[----:B------:R-:W2:Y:S01]  /*0090*/  LDCU.64 UR8, c[0x0][0x358] ;  /* 0x00006b00ff0877ac */ /* 0x000ea20008000a00 */
[----:B------:R-:W3:Y:S01]  /*00a0*/  LDCU.64 UR6, c[0x0][0x380] ;  /* 0x00007000ff0677ac */ /* 0x000ee20008000a00 */
[----:B-1----:R-:W-:Y:S01]  /*00b0*/  IMAD R4, R12, UR4, RZ ;  /* 0x000000040c047c24 */ /* 0x002fe2000f8e02ff */
[----:B------:R-:W1:Y:S01]  /*00c0*/  LDCU UR4, c[0x0][0x388] ;  /* 0x00007100ff0477ac */ /* 0x000e620008000800 */
[----:B0-----:R-:W-:-:S05]  /*00d0*/  IMAD R14, R5, UR5, R0 ;  /* 0x00000005050e7c24 */ /* 0x001fca000f8e0200 */
[----:B------:R-:W-:-:S13]  /*00e0*/  ISETP.GE.AND P0, PT, R14, R4, PT ;  /* 0x000000040e00720c */ /* 0x000fda0003f06270 */
[----:B-123--:R-:W-:Y:S05]  /*00f0*/  @P0 BRA `(.L_x_1) ;  /* 0x0000000000ac0947 */ /* 0x00efea0003800000 */
[----:B------:R-:W-:Y:S01]  /*0100*/  IABS R8, R12 ;  /* 0x0000000c00087213 */ /* 0x000fe20000000000 */
[----:B------:R-:W0:Y:S01]  /*0110*/  LDC R15, c[0x0][0x370] ;  /* 0x0000dc00ff0f7b82 */ /* 0x000e220000000800 */
[----:B------:R-:W-:Y:S01]  /*0120*/  HFMA2 R10, -RZ, RZ, 0, 0 ;  /* 0x00000000ff0a7431 */ /* 0x000fe200000001ff */
[----:B------:R-:W-:Y:S01]  /*0130*/  ISETP.NE.AND P0, PT, R12, RZ, PT ;  /* 0x000000ff0c00720c */ /* 0x000fe20003f05270 */
[----:B------:R-:W1:Y:S05]  /*0140*/  I2F.RP R2, R8 ;  /* 0x0000000800027306 */ /* 0x000e6a0000209400 */
[----:B------:R-:W2:Y:S03]  /*0150*/  LDC R9, c[0x0][0x38c] ;  /* 0x0000e300ff097b82 */ /* 0x000ea60000000800 */
[----:B-1----:R-:W1:Y:S01]  /*0160*/  MUFU.RCP R2, R2 ;  /* 0x0000000200027308 */ /* 0x002e620000001000 */
[----:B0-----:R-:W-:-:S02]  /*0170*/  IMAD R15, R15, UR5, RZ ;  /* 0x000000050f0f7c24 */ /* 0x001fc4000f8e02ff */
[----:B-1----:R-:W-:-:S05]  /*0180*/  VIADD R3, R2, 0xffffffe ;  /* 0x0ffffffe02037836 */ /* 0x002fca0000000000 */
[----:B------:R0:W1:Y:S02]  /*0190*/  F2I.FTZ.U32.TRUNC.NTZ R11, R3 ;  /* 0x00000003000b7305 */ /* 0x000064000021f000 */
[----:B0-----:R-:W-:Y:S01]  /*01a0*/  CS2R R2, SRZ ;  /* 0x0000000000027805 */ /* 0x001fe2000001ff00 */
[----:B-1----:R-:W-:-:S04]  /*01b0*/  IMAD.MOV R7, RZ, RZ, -R11 ;  /* 0x000000ffff077224 */ /* 0x002fc800078e0a0b */
[----:B------:R-:W-:-:S04]  /*01c0*/  IMAD R7, R7, R8, RZ ;  /* 0x0000000807077224 */ /* 0x000fc800078e02ff */
[----:B------:R-:W-:Y:S01]  /*01d0*/  IMAD.HI.U32 R10, R11, R7, R10 ;  /* 0x000000070b0a7227 */ /* 0x000fe200078e000a */
[----:B------:R-:W-:Y:S02]  /*01e0*/  LOP3.LUT R11, RZ, R12, RZ, 0x33, !PT ;  /* 0x0000000cff0b7212 */ /* 0x000fe400078e33ff */
[----:B--2---:R-:W-:-:S07]  /*01f0*/  CS2R R6, SRZ ;  /* 0x0000000000067805 */ /* 0x004fce000001ff00 */
.L_x_2:
[----:B------:R-:W-:Y:S02]  /*0200*/  IABS R13, R14 ;  /* 0x0000000e000d7213 */ /* 0x000fe40000000000 */
[----:B------:R-:W-:-:S03]  /*0210*/  IABS R18, R9 ;  /* 0x0000000900127213 */ /* 0x000fc60000000000 */
[----:B------:R-:W-:-:S04]  /*0220*/  IMAD.HI.U32 R12, R10, R13, RZ ;  /* 0x0000000d0a0c7227 */ /* 0x000fc800078e00ff */
[----:B------:R-:W-:-:S04]  /*0230*/  IMAD.MOV R16, RZ, RZ, -R12 ;  /* 0x000000ffff107224 */ /* 0x000fc800078e0a0c */
[----:B------:R-:W-:-:S05]  /*0240*/  IMAD R13, R18, R16, R13 ;  /* 0x00000010120d7224 */ /* 0x000fca00078e020d */
[----:B------:R-:W-:-:S13]  /*0250*/  ISETP.GT.U32.AND P2, PT, R8, R13, PT ;  /* 0x0000000d0800720c */ /* 0x000fda0003f44070 */
[----:B------:R-:W-:Y:S01]  /*0260*/  @!P2 IMAD.IADD R13, R13, 0x1, -R18 ;  /* 0x000000010d0da824 */ /* 0x000fe200078e0a12 */
[----:B------:R-:W-:-:S04]  /*0270*/  @!P2 IADD3 R12, PT, PT, R12, 0x1, RZ ;  /* 0x000000010c0ca810 */ /* 0x000fc80007ffe0ff */
[----:B------:R-:W-:Y:S02]  /*0280*/  ISETP.GE.U32.AND P1, PT, R13, R8, PT ;  /* 0x000000080d00720c */ /* 0x000fe40003f26070 */
[----:B------:R-:W-:-:S04]  /*0290*/  LOP3.LUT R13, R14, R9, RZ, 0x3c, !PT ;  /* 0x000000090e0d7212 */ /* 0x000fc800078e3cff */
[----:B------:R-:W-:-:S07]  /*02a0*/  ISETP.GE.AND P3, PT, R13, RZ, PT ;  /* 0x000000ff0d00720c */ /* 0x000fce0003f66270 */
[----:B------:R-:W-:-:S06]  /*02b0*/  @P1 VIADD R12, R12, 0x1 ;  /* 0x000000010c0c1836 */ /* 0x000fcc0000000000 */
[----:B------:R-:W-:-:S05]  /*02c0*/  @!P3 IMAD.MOV R12, RZ, RZ, -R12 ;  /* 0x000000ffff0cb224 */ /* 0x000fca00078e0a0c */
[----:B------:R-:W-:-:S04]  /*02d0*/  SEL R13, R11, R12, !P0 ;  /* 0x0000000c0b0d7207 */ /* 0x000fc80004000000 */
[C---:B------:R-:W-:Y:S01]  /*02e0*/  IADD3 R17, PT, PT, -R13.reuse, RZ, RZ ;  /* 0x000000ff0d117210 */ /* 0x040fe20007ffe1ff */
[----:B------:R-:W-:-:S04]  /*02f0*/  IMAD R16, R13, UR4, RZ ;  /* 0x000000040d107c24 */ /* 0x000fc8000f8e02ff */
[----:B------:R-:W-:Y:S01]  /*0300*/  IMAD R17, R9, R17, R14 ;  /* 0x0000001109117224 */ /* 0x000fe200078e020e */
[----:B------:R-:W-:-:S04]  /*0310*/  IADD3 R12, P1, PT, R16, UR6, RZ ;  /* 0x00000006100c7c10 */ /* 0x000fc8000ff3e0ff */
[----:B------:R-:W-:-:S03]  /*0320*/  LEA.HI.X.SX32 R13, R16, UR7, 0x1, P1 ;  /* 0x00000007100d7c11 */ /* 0x000fc600088f0eff */
[----:B------:R-:W-:-:S06]  /*0330*/  IMAD.WIDE R12, R17, 0x4, R12 ;  /* 0x00000004110c7825 */ /* 0x000fcc00078e020c */
[----:B------:R-:W2:Y:S01]  /*0340*/  LDG.E R12, desc[UR8][R12.64] ;  /* 0x000000080c0c7981 */ /* 0x000ea2000c1e1900 */
[----:B------:R-:W-:-:S05]  /*0350*/  IMAD.IADD R14, R15, 0x1, R14 ;  /* 0x000000010f0e7824 */ /* 0x000fca00078e020e */
[----:B------:R-:W-:Y:S01]  /*0360*/  ISETP.GE.AND P1, PT, R14, R4, PT ;  /* 0x000000040e00720c */ /* 0x000fe20003f26270 */
[----:B--2---:R-:W0:Y:S02]  /*0370*/  F2F.F64.F32 R16, R12 ;  /* 0x0000000c00107310 */ /* 0x004e240000201800 */
[C---:B0-----:R-:W-:Y:S02]  /*0380*/  DADD R6, R16.reuse, R6 ;  /* 0x0000000010067229 */ /* 0x041fe40000000006 */
[----:B------:R-:W-:-:S08]  /*0390*/  DFMA R2, R16, R16, R2 ;  /* 0x000000101002722b */ /* 0x000fd00000000002 */
[----:B------:R-:W-:Y:S05]  /*03a0*/  @!P1 BRA `(.L_x_2) ;  /* 0xfffffffc00949947 */ /* 0x000fea000383ffff */
.L_x_1:
[----:B------:R-:W-:Y:S05]  /*03b0*/  BSYNC.RECONVERGENT B0 ;  /* 0x0000000000007941 */ /* 0x000fea0003800200 */
.L_x_0:
[----:B------:R-:W-:Y:S01]  /*03c0*/  SHFL.DOWN PT, R9, R7, 0x10, 0x1f ;  /* 0x0a001f0007097f89 */ /* 0x000fe200000e0000 */
[----:B------:R-:W0:Y:S01]  /*03d0*/  S2UR UR6, SR_CgaCtaId ;  /* 0x00000000000679c3 */ /* 0x000e220000008800 */
[----:B------:R-:W-:Y:S01]  /*03e0*/  UMOV UR4, 0x400 ;  /* 0x0000040000047882 */ /* 0x000fe20000000000 */
[----:B------:R-:W-:Y:S01]  /*03f0*/  USHF.R.U32.HI UR5, URZ, 0x5, UR5 ;  /* 0x00000005ff057899 */ /* 0x000fe20008011605 */
[----:B------:R-:W1:Y:S01]  /*0400*/  SHFL.DOWN PT, R8, R6, 0x10, 0x1f ;  /* 0x0a001f0006087f89 */ /* 0x000e6200000e0000 */
[----:B------:R-:W-:Y:S04]  /*0410*/  BSSY B0, `(.L_x_3) ;  /* 0x000002c000007945 */ /* 0x000fe80003800000 */
[----:B------:R-:W-:Y:S01]  /*0420*/  ISETP.GE.U32.AND P0, PT, R0, UR5, PT ;  /* 0x0000000500007c0c */ /* 0x000fe2000bf06070 */
[----:B0-----:R-:W-:Y:S01]  /*0430*/  ULEA UR4, UR6, UR4, 0x18 ;  /* 0x0000000406047291 */ /* 0x001fe2000f8ec0ff */
[----:B-1----:R-:W-:-:S05]  /*0440*/  DADD R8, R8, R6 ;  /* 0x0000000008087229 */ /* 0x002fca0000000006 */
[C---:B------:R-:W-:Y:S02]  /*0450*/  LEA.HI R4, R0.reuse, UR4, RZ, 0x1e ;  /* 0x0000000400047c11 */ /* 0x040fe4000f8ff0ff */
[----:B------:R-:W-:Y:S04]  /*0460*/  SHFL.DOWN PT, R11, R9, 0x8, 0x1f ;  /* 0x09001f00090b7f89 */ /* 0x000fe800000e0000 */
[----:B------:R-:W0:Y:S02]  /*0470*/  SHFL.DOWN PT, R10, R8, 0x8, 0x1f ;  /* 0x09001f00080a7f89 */ /* 0x000e2400000e0000 */
[----:B0-----:R-:W-:Y:S01]  /*0480*/  DADD R10, R8, R10 ;  /* 0x00000000080a7229 */ /* 0x001fe2000000000a */
[----:B------:R-:W-:-:S04]  /*0490*/  LOP3.LUT P1, R9, R0, 0x1f, RZ, 0xc0, !PT ;  /* 0x0000001f00097812 */ /* 0x000fc8000782c0ff */
[----:B------:R-:W-:Y:S02]  /*04a0*/  LEA R8, R9, UR4, 0x3 ;  /* 0x0000000409087c11 */ /* 0x000fe4000f8e18ff */
[----:B------:R-:W-:Y:S04]  /*04b0*/  SHFL.DOWN PT, R13, R11, 0x4, 0x1f ;  /* 0x08801f000b0d7f89 */ /* 0x000fe800000e0000 */
[----:B------:R-:W0:Y:S02]  /*04c0*/  SHFL.DOWN PT, R12, R10, 0x4, 0x1f ;  /* 0x08801f000a0c7f89 */ /* 0x000e2400000e0000 */
[----:B0-----:R-:W-:-:S07]  /*04d0*/  DADD R12, R10, R12 ;  /* 0x000000000a0c7229 */ /* 0x001fce000000000c */
[----:B------:R-:W-:Y:S04]  /*04e0*/  SHFL.DOWN PT, R15, R13, 0x2, 0x1f ;  /* 0x08401f000d0f7f89 */ /* 0x000fe800000e0000 */
[----:B------:R-:W0:Y:S02]  /*04f0*/  SHFL.DOWN PT, R14, R12, 0x2, 0x1f ;  /* 0x08401f000c0e7f89 */ /* 0x000e2400000e0000 */
[----:B0-----:R-:W-:-:S07]  /*0500*/  DADD R14, R12, R14 ;  /* 0x000000000c0e7229 */ /* 0x001fce000000000e */
[----:B------:R-:W-:Y:S04]  /*0510*/  SHFL.DOWN PT, R7, R15, 0x1, 0x1f ;  /* 0x08201f000f077f89 */ /* 0x000fe800000e0000 */
[----:B------:R-:W0:Y:S02]  /*0520*/  SHFL.DOWN PT, R6, R14, 0x1, 0x1f ;  /* 0x08201f000e067f89 */ /* 0x000e2400000e0000 */
[----:B0-----:R-:W-:Y:S01]  /*0530*/  DADD R10, R14, R6 ;  /* 0x000000000e0a7229 */ /* 0x001fe20000000006 */
[----:B------:R-:W-:-:S06]  /*0540*/  CS2R R6, SRZ ;  /* 0x0000000000067805 */ /* 0x000fcc000001ff00 */
[----:B------:R0:W-:Y:S01]  /*0550*/  @!P1 STS.64 [R4], R10 ;  /* 0x0000000a04009388 */ /* 0x0001e20000000a00 */
[----:B------:R-:W-:Y:S01]  /*0560*/  BAR.SYNC.DEFER_BLOCKING 0x0 ;  /* 0x0000000000007b1d */ /* 0x000fe20000010000 */
[----:B------:R-:W-:-:S05]  /*0570*/  ISETP.GT.U32.AND P1, PT, R0, 0x1f, PT ;  /* 0x0000001f0000780c */ /* 0x000fca0003f24070 */
[----:B------:R0:W1:Y:S08]  /*0580*/  @!P0 LDS.64 R6, [R8] ;  /* 0x0000000008068984 */ /* 0x0000700000000a00 */
[----:B0-----:R-:W-:Y:S05]  /*0590*/  @P1 BRA `(.L_x_4) ;  /* 0x00000000004c1947 */ /* 0x001fea0003800000 */
[----:B------:R-:W-:-:S03]  /*05a0*/  UMOV UR4, 0xffffffff ;  /* 0xffffffff00047882 */ /* 0x000fc60000000000 */
[----:B------:R-:W-:Y:S05]  /*05b0*/  BRA.DIV UR4, `(.L_x_5) ;  /* 0x0000000604107947 */ /* 0x000fea000b800000 */
[----:B-1----:R-:W-:Y:S04]  /*05c0*/  SHFL.DOWN PT, R15, R7, 0x10, 0x1f ;  /* 0x0a001f00070f7f89 */ /* 0x002fe800000e0000 */
[----:B------:R-:W0:Y:S02]  /*05d0*/  SHFL.DOWN PT, R14, R6, 0x10, 0x1f ;  /* 0x0a001f00060e7f89 */ /* 0x000e2400000e0000 */
[----:B0-----:R-:W-:-:S07]  /*05e0*/  DADD R14, R6, R14 ;  /* 0x00000000060e7229 */ /* 0x001fce000000000e */
        /* <DEDUP_REMOVED lines=9> */
[----:B------:R0:W1:Y:S04]  /*0680*/  SHFL.DOWN PT, R14, R7, 0x1, 0x1f ;  /* 0x08201f00070e7f89 */ /* 0x00006800000e0000 */
[----:B------:R0:W2:Y:S02]  /*0690*/  SHFL.DOWN PT, R20, R6, 0x1, 0x1f ;  /* 0x08201f0006147f89 */ /* 0x0000a400000e0000 */
.L_x_17:
[----:B--2---:R-:W-:Y:S01]  /*06a0*/  IMAD.MOV.U32 R10, RZ, RZ, R20 ;  /* 0x000000ffff0a7224 */ /* 0x004fe200078e0014 */
[----:B-1----:R-:W-:-:S06]  /*06b0*/  MOV R11, R14 ;  /* 0x0000000e000b7202 */ /* 0x002fcc0000000f00 */
[----:B0-----:R-:W-:-:S11]  /*06c0*/  DADD R6, R6, R10 ;  /* 0x0000000006067229 */ /* 0x001fd6000000000a */
.L_x_4:
[----:B------:R-:W-:Y:S05]  /*06d0*/  BSYNC B0 ;  /* 0x0000000000007941 */ /* 0x000fea0003800000 */
.L_x_3:
[----:B------:R-:W-:Y:S01]  /*06e0*/  UMOV UR4, 0xffffffff ;  /* 0xffffffff00047882 */ /* 0x000fe20000000000 */
[----:B------:R-:W-:Y:S02]  /*06f0*/  ISETP.NE.AND P2, PT, R9, RZ, PT ;  /* 0x000000ff0900720c */ /* 0x000fe40003f45270 */
[----:B------:R-:W-:Y:S11]  /*0700*/  BRA.DIV UR4, `(.L_x_6) ;  /* 0x0000000604b07947 */ /* 0x000ff6000b800000 */
        /* <DEDUP_REMOVED lines=12> */
[----:B------:R0:W2:Y:S04]  /*07d0*/  SHFL.DOWN PT, R9, R3, 0x1, 0x1f ;  /* 0x08201f0003097f89 */ /* 0x0000a800000e0000 */
[----:B------:R0:W3:Y:S02]  /*07e0*/  SHFL.DOWN PT, R20, R2, 0x1, 0x1f ;  /* 0x08201f0002147f89 */ /* 0x0000e400000e0000 */
.L_x_29:
[----:B---3--:R-:W-:Y:S01]  /*07f0*/  IMAD.MOV.U32 R10, RZ, RZ, R20 ;  /* 0x000000ffff0a7224 */ /* 0x008fe200078e0014 */
[----:B------:R-:W-:Y:S05]  /*0800*/  WARPSYNC.ALL ;  /* 0x0000000000007948 */ /* 0x000fea0003800000 */
[----:B--2---:R-:W-:-:S06]  /*0810*/  IMAD.MOV.U32 R11, RZ, RZ, R9 ;  /* 0x000000ffff0b7224 */ /* 0x004fcc00078e0009 */
[----:B------:R-:W-:Y:S01]  /*0820*/  DADD R10, R2, R10 ;  /* 0x00000000020a7229 */ /* 0x000fe2000000000a */
[----:B0-----:R-:W-:-:S06]  /*0830*/  CS2R R2, SRZ ;  /* 0x0000000000027805 */ /* 0x001fcc000001ff00 */
[----:B------:R0:W-:Y:S01]  /*0840*/  @!P2 STS.64 [R4], R10 ;  /* 0x0000000a0400a388 */ /* 0x0001e20000000a00 */
[----:B------:R-:W-:Y:S06]  /*0850*/  BAR.SYNC.DEFER_BLOCKING 0x0 ;  /* 0x0000000000007b1d */ /* 0x000fec0000010000 */
[----:B------:R0:W2:Y:S01]  /*0860*/  @!P0 LDS.64 R2, [R8] ;  /* 0x0000000008028984 */ /* 0x0000a20000000a00 */
[----:B------:R-:W-:Y:S05]  /*0870*/  @P1 EXIT ;  /* 0x000000000000194d */ /* 0x000fea0003800000 */
[----:B--2---:R-:W-:Y:S01]  /*0880*/  SHFL.DOWN PT, R9, R3, 0x10, 0x1f ;  /* 0x0a001f0003097f89 */ /* 0x004fe200000e0000 */
[----:B------:R-:W-:-:S03]  /*0890*/  ISETP.NE.AND P0, PT, R0, RZ, PT ;  /* 0x000000ff0000720c */ /* 0x000fc60003f05270 */
[----:B0-----:R-:W0:Y:S02]  /*08a0*/  SHFL.DOWN PT, R8, R2, 0x10, 0x1f ;  /* 0x0a001f0002087f89 */ /* 0x001e2400000e0000 */
        /* <DEDUP_REMOVED lines=11> */
[----:B------:R0:W3:Y:S01]  /*0960*/  SHFL.DOWN PT, R2, R14, 0x1, 0x1f ;  /* 0x08201f000e027f89 */ /* 0x0000e200000e0000 */
[----:B------:R-:W-:Y:S05]  /*0970*/  @P0 EXIT ;  /* 0x000000000000094d */ /* 0x000fea0003800000 */
[----:B------:R-:W4:Y:S01]  /*0980*/  LDC.64 R8, c[0x0][0x398] ;  /* 0x0000e600ff087b82 */ /* 0x000f220000000a00 */
[----:B0-23--:R-:W-:-:S07]  /*0990*/  DADD R14, R14, R2 ;  /* 0x000000000e0e7229 */ /* 0x00dfce0000000002 */
[----:B------:R-:W0:Y:S01]  /*09a0*/  LDC.64 R10, c[0x0][0x3a0] ;  /* 0x0000e800ff0a7b82 */ /* 0x000e220000000a00 */
[----:B----4-:R-:W-:-:S05]  /*09b0*/  IMAD.WIDE.U32 R2, R5, 0x8, R8 ;  /* 0x0000000805027825 */ /* 0x010fca00078e0008 */
[----:B-1----:R-:W-:Y:S01]  /*09c0*/  STG.E.64 desc[UR8][R2.64], R6 ;  /* 0x0000000602007986 */ /* 0x002fe2000c101b08 */
[----:B0-----:R-:W-:-:S05]  /*09d0*/  IMAD.WIDE.U32 R4, R5, 0x8, R10 ;  /* 0x0000000805047825 */ /* 0x001fca00078e000a */
[----:B------:R-:W-:Y:S01]  /*09e0*/  STG.E.64 desc[UR8][R4.64], R14 ;  /* 0x0000000e04007986 */ /* 0x000fe2000c101b08 */
[----:B------:R-:W-:Y:S05]  /*09f0*/  EXIT ;  /* 0x000000000000794d */ /* 0x000fea0003800000 */
.L_x_5:
[----:B-1----:R-:W-:Y:S01]  /*0a00*/  MOV R13, R7 ;  /* 0x00000007000d7202 */ /* 0x002fe20000000f00 */
[----:B------:R-:W-:Y:S01]  /*0a10*/  IMAD.MOV.U32 R12, RZ, RZ, 0x10 ;  /* 0x00000010ff0c7424 */ /* 0x000fe200078e00ff */
[----:B------:R-:W-:Y:S01]  /*0a20*/  MOV R10, 0xffffffff ;  /* 0xffffffff000a7802 */ /* 0x000fe20000000f00 */
[----:B------:R-:W-:-:S07]  /*0a30*/  IMAD.MOV.U32 R11, RZ, RZ, 0x1f ;  /* 0x0000001fff0b7424 */ /* 0x000fce00078e00ff */
[----:B------:R-:W-:Y:S05]  /*0a40*/  WARPSYNC.COLLECTIVE R10, `(.L_x_7) ;  /* 0x000000000a087348 */ /* 0x000fea0003c00000 */
[----:B------:R0:W1:Y:S02]  /*0a50*/  SHFL.DOWN P3, R20, R13, R12, R11 ;  /* 0x0800000c0d147389 */ /* 0x000064000006000b */
[----:B01----:R-:W-:Y:S05]  /*0a60*/  ENDCOLLECTIVE ;  /* 0x000000000000791b */ /* 0x003fea0003800000 */
.L_x_7:
[----:B------:R-:W-:Y:S02]  /*0a70*/  IMAD.MOV.U32 R13, RZ, RZ, R6 ;  /* 0x000000ffff0d7224 */ /* 0x000fe400078e0006 */
[----:B------:R-:W-:-:S07]  /*0a80*/  IMAD.MOV.U32 R15, RZ, RZ, R20 ;  /* 0x000000ffff0f7224 */ /* 0x000fce00078e0014 */
[----:B------:R-:W-:Y:S05]  /*0a90*/  WARPSYNC.COLLECTIVE R10, `(.L_x_8) ;  /* 0x000000000a087348 */ /* 0x000fea0003c00000 */
[----:B------:R0:W1:Y:S02]  /*0aa0*/  SHFL.DOWN P3, R20, R13, R12, R11 ;  /* 0x0800000c0d147389 */ /* 0x000064000006000b */
[----:B01----:R-:W-:Y:S05]  /*0ab0*/  ENDCOLLECTIVE ;  /* 0x000000000000791b */ /* 0x003fea0003800000 */
.L_x_8:
[----:B------:R-:W-:Y:S01]  /*0ac0*/  IMAD.MOV.U32 R12, RZ, RZ, 0x8 ;  /* 0x00000008ff0c7424 */ /* 0x000fe200078e00ff */
[----:B------:R-:W-:-:S06]  /*0ad0*/  MOV R14, R20 ;  /* 0x00000014000e7202 */ /* 0x000fcc0000000f00 */
[----:B------:R-:W-:-:S10]  /*0ae0*/  DADD R14, R6, R14 ;  /* 0x00000000060e7229 */ /* 0x000fd4000000000e */
[----:B------:R-:W-:-:S07]  /*0af0*/  IMAD.MOV.U32 R13, RZ, RZ, R15 ;  /* 0x000000ffff0d7224 */ /* 0x000fce00078e000f */
[----:B------:R-:W-:Y:S05]  /*0b00*/  WARPSYNC.COLLECTIVE R10, `(.L_x_9) ;  /* 0x000000000a087348 */ /* 0x000fea0003c00000 */
[----:B------:R0:W1:Y:S02]  /*0b10*/  SHFL.DOWN P3, R20, R13, R12, R11 ;  /* 0x0800000c0d147389 */ /* 0x000064000006000b */
[----:B01----:R-:W-:Y:S05]  /*0b20*/  ENDCOLLECTIVE ;  /* 0x000000000000791b */ /* 0x003fea0003800000 */
.L_x_9:
[----:B------:R-:W-:Y:S01]  /*0b30*/  IMAD.MOV.U32 R13, RZ, RZ, R14 ;  /* 0x000000ffff0d7224 */ /* 0x000fe200078e000e */
[----:B------:R-:W-:-:S07]  /*0b40*/  MOV R17, R20 ;  /* 0x0000001400117202 */ /* 0x000fce0000000f00 */
[----:B------:R-:W-:Y:S05]  /*0b50*/  WARPSYNC.COLLECTIVE R10, `(.L_x_10) ;  /* 0x000000000a087348 */ /* 0x000fea0003c00000 */
[----:B------:R0:W1:Y:S02]  /*0b60*/  SHFL.DOWN P3, R20, R13, R12, R11 ;  /* 0x0800000c0d147389 */ /* 0x000064000006000b */
[----:B01----:R-:W-:Y:S05]  /*0b70*/  ENDCOLLECTIVE ;  /* 0x000000000000791b */ /* 0x003fea0003800000 */
.L_x_10:
[----:B------:R-:W-:Y:S02]  /*0b80*/  IMAD.MOV.U32 R12, RZ, RZ, 0x4 ;  /* 0x00000004ff0c7424 */ /* 0x000fe400078e00ff */
[----:B------:R-:W-:-:S06]  /*0b90*/  IMAD.MOV.U32 R16, RZ, RZ, R20 ;  /* 0x000000ffff107224 */ /* 0x000fcc00078e0014 */
[----:B------:R-:W-:-:S10]  /*0ba0*/  DADD R16, R14, R16 ;  /* 0x000000000e107229 */ /* 0x000fd40000000010 */
[----:B------:R-:W-:-:S07]  /*0bb0*/  MOV R13, R17 ;  /* 0x00000011000d7202 */ /* 0x000fce0000000f00 */
[----:B------:R-:W-:Y:S05]  /*0bc0*/  WARPSYNC.COLLECTIVE R10, `(.L_x_11) ;  /* 0x000000000a087348 */ /* 0x000fea0003c00000 */
[----:B------:R0:W1:Y:S02]  /*0bd0*/  SHFL.DOWN P3, R20, R13, R12, R11 ;  /* 0x0800000c0d147389 */ /* 0x000064000006000b */
[----:B01----:R-:W-:Y:S05]  /*0be0*/  ENDCOLLECTIVE ;  /* 0x000000000000791b */ /* 0x003fea0003800000 */
.L_x_11:
[----:B------:R-:W-:Y:S01]  /*0bf0*/  MOV R13, R16 ;  /* 0x00000010000d7202 */ /* 0x000fe20000000f00 */
[----:B------:R-:W-:-:S07]  /*0c00*/  IMAD.MOV.U32 R19, RZ, RZ, R20 ;  /* 0x000000ffff137224 */ /* 0x000fce00078e0014 */
[----:B------:R-:W-:Y:S05]  /*0c10*/  WARPSYNC.COLLECTIVE R10, `(.L_x_12) ;  /* 0x000000000a087348 */ /* 0x000fea0003c00000 */
[----:B------:R0:W1:Y:S02]  /*0c20*/  SHFL.DOWN P3, R20, R13, R12, R11 ;  /* 0x0800000c0d147389 */ /* 0x000064000006000b */
[----:B01----:R-:W-:Y:S05]  /*0c30*/  ENDCOLLECTIVE ;  /* 0x000000000000791b */ /* 0x003fea0003800000 */
.L_x_12:
[----:B------:R-:W-:Y:S01]  /*0c40*/  MOV R12, 0x2 ;  /* 0x00000002000c7802 */ /* 0x000fe20000000f00 */
[----:B------:R-:W-:-:S06]  /*0c50*/  IMAD.MOV.U32 R18, RZ, RZ, R20 ;  /* 0x000000ffff127224 */ /* 0x000fcc00078e0014 */
[----:B------:R-:W-:-:S10]  /*0c60*/  DADD R18, R16, R18 ;  /* 0x0000000010127229 */ /* 0x000fd40000000012 */
[----:B------:R-:W-:-:S07]  /*0c70*/  IMAD.MOV.U32 R13, RZ, RZ, R19 ;  /* 0x000000ffff0d7224 */ /* 0x000fce00078e0013 */
[----:B------:R-:W-:Y:S05]  /*0c80*/  WARPSYNC.COLLECTIVE R10, `(.L_x_13) ;  /* 0x000000000a087348 */ /* 0x000fea0003c00000 */
[----:B------:R0:W1:Y:S02]  /*0c90*/  SHFL.DOWN P3, R20, R13, R12, R11 ;  /* 0x0800000c0d147389 */ /* 0x000064000006000b */
[----:B01----:R-:W-:Y:S05]  /*0ca0*/  ENDCOLLECTIVE ;  /* 0x000000000000791b */ /* 0x003fea0003800000 */
.L_x_13:
[----:B------:R-:W-:Y:S02]  /*0cb0*/  IMAD.MOV.U32 R13, RZ, RZ, R18 ;  /* 0x000000ffff0d7224 */ /* 0x000fe400078e0012 */
[----:B------:R-:W-:-:S07]  /*0cc0*/  IMAD.MOV.U32 R7, RZ, RZ, R20 ;  /* 0x000000ffff077224 */ /* 0x000fce00078e0014 */
[----:B------:R-:W-:Y:S05]  /*0cd0*/  WARPSYNC.COLLECTIVE R10, `(.L_x_14) ;  /* 0x000000000a087348 */ /* 0x000fea0003c00000 */
[----:B------:R0:W1:Y:S02]  /*0ce0*/  SHFL.DOWN P3, R20, R13, R12, R11 ;  /* 0x0800000c0d147389 */ /* 0x000064000006000b */
[----:B01----:R-:W-:Y:S05]  /*0cf0*/  ENDCOLLECTIVE ;  /* 0x000000000000791b */ /* 0x003fea0003800000 */
.L_x_14:
[----:B------:R-:W-:Y:S01]  /*0d00*/  IMAD.MOV.U32 R12, RZ, RZ, 0x1 ;  /* 0x00000001ff0c7424 */ /* 0x000fe200078e00ff */
[----:B------:R-:W-:-:S06]  /*0d10*/  MOV R6, R20 ;  /* 0x0000001400067202 */ /* 0x000fcc0000000f00 */
[----:B------:R-:W-:-:S10]  /*0d20*/  DADD R6, R18, R6 ;  /* 0x0000000012067229 */ /* 0x000fd40000000006 */
[----:B------:R-:W-:-:S07]  /*0d30*/  IMAD.MOV.U32 R13, RZ, RZ, R7 ;  /* 0x000000ffff0d7224 */ /* 0x000fce00078e0007 */
[----:B------:R-:W-:Y:S05]  /*0d40*/  WARPSYNC.COLLECTIVE R10, `(.L_x_15) ;  /* 0x000000000a087348 */ /* 0x000fea0003c00000 */
[----:B------:R0:W1:Y:S02]  /*0d50*/  SHFL.DOWN P3, R20, R13, R12, R11 ;  /* 0x0800000c0d147389 */ /* 0x000064000006000b */
[----:B01----:R-:W-:Y:S05]  /*0d60*/  ENDCOLLECTIVE ;  /* 0x000000000000791b */ /* 0x003fea0003800000 */
.L_x_15:
[----:B------:R-:W-:Y:S01]  /*0d70*/  IMAD.MOV.U32 R13, RZ, RZ, R6 ;  /* 0x000000ffff0d7224 */ /* 0x000fe200078e0006 */
[----:B------:R-:W-:-:S07]  /*0d80*/  MOV R14, R20 ;  /* 0x00000014000e7202 */ /* 0x000fce0000000f00 */
[----:B------:R-:W-:Y:S05]  /*0d90*/  WARPSYNC.COLLECTIVE R10, `(.L_x_16) ;  /* 0x000000000a087348 */ /* 0x000fea0003c00000 */
[----:B------:R0:W1:Y:S02]  /*0da0*/  SHFL.DOWN P3, R20, R13, R12, R11 ;  /* 0x0800000c0d147389 */ /* 0x000064000006000b */
[----:B01----:R-:W-:Y:S05]  /*0db0*/  ENDCOLLECTIVE ;  /* 0x000000000000791b */ /* 0x003fea0003800000 */
.L_x_16:
[----:B------:R-:W-:Y:S05]  /*0dc0*/  BRA `(.L_x_17) ;  /* 0xfffffff800347947 */ /* 0x000fea000383ffff */
.L_x_6:
[----:B------:R-:W-:Y:S01]  /*0dd0*/  HFMA2 R11, -RZ, RZ, 0, 1.847743988037109375e-06 ;  /* 0x0000001fff0b7431 */ /* 0x000fe200000001ff */
[----:B------:R-:W-:Y:S01]  /*0de0*/  BSSY B0, `(.L_x_18) ;  /* 0x0000007000007945 */ /* 0x000fe20003800000 */
[----:B------:R-:W-:Y:S01]  /*0df0*/  MOV R13, R3 ;  /* 0x00000003000d7202 */ /* 0x000fe20000000f00 */
[----:B------:R-:W-:Y:S02]  /*0e00*/  IMAD.MOV.U32 R12, RZ, RZ, 0x10 ;  /* 0x00000010ff0c7424 */ /* 0x000fe400078e00ff */
[----:B------:R-:W-:-:S07]  /*0e10*/  IMAD.MOV.U32 R10, RZ, RZ, -0x1 ;  /* 0xffffffffff0a7424 */ /* 0x000fce00078e00ff */
[----:B-1----:R-:W-:Y:S05]  /*0e20*/  WARPSYNC.COLLECTIVE R10, `(.L_x_19) ;  /* 0x000000000a087348 */ /* 0x002fea0003c00000 */
[----:B------:R0:W2:Y:S02]  /*0e30*/  SHFL.DOWN P3, R20, R13, R12, R11 ;  /* 0x0800000c0d147389 */ /* 0x0000a4000006000b */
[----:B012---:R-:W-:Y:S05]  /*0e40*/  ENDCOLLECTIVE ;  /* 0x000000000000791b */ /* 0x007fea0003800000 */
.L_x_19:
[----:B------:R-:W-:Y:S05]  /*0e50*/  BSYNC B0 ;  /* 0x0000000000007941 */ /* 0x000fea0003800000 */
.L_x_18:
[----:B------:R-:W-:Y:S02]  /*0e60*/  HFMA2 R12, -RZ, RZ, 0, 9.5367431640625e-07 ;  /* 0x00000010ff0c7431 */ /* 0x000fe400000001ff */
[----:B------:R-:W-:Y:S01]  /*0e70*/  IMAD.MOV.U32 R13, RZ, RZ, R2 ;  /* 0x000000ffff0d7224 */ /* 0x000fe200078e0002 */
[----:B------:R-:W-:Y:S01]  /*0e80*/  MOV R10, 0xffffffff ;  /* 0xffffffff000a7802 */ /* 0x000fe20000000f00 */
[----:B------:R-:W-:Y:S01]  /*0e90*/  IMAD.MOV.U32 R11, RZ, RZ, 0x1f ;  /* 0x0000001fff0b7424 */ /* 0x000fe200078e00ff */
[----:B------:R-:W-:-:S07]  /*0ea0*/  MOV R15, R20 ;  /* 0x00000014000f7202 */ /* 0x000fce0000000f00 */
[----:B------:R-:W-:Y:S05]  /*0eb0*/  WARPSYNC.COLLECTIVE R10, `(.L_x_20) ;  /* 0x000000000a087348 */ /* 0x000fea0003c00000 */
[----:B------:R0:W1:Y:S02]  /*0ec0*/  SHFL.DOWN P3, R20, R13, R12, R11 ;  /* 0x0800000c0d147389 */ /* 0x000064000006000b */
[----:B01----:R-:W-:Y:S05]  /*0ed0*/  ENDCOLLECTIVE ;  /* 0x000000000000791b */ /* 0x003fea0003800000 */
.L_x_20:
[----:B------:R-:W-:Y:S02]  /*0ee0*/  IMAD.MOV.U32 R12, RZ, RZ, 0x8 ;  /* 0x00000008ff0c7424 */ /* 0x000fe400078e00ff */
[----:B------:R-:W-:-:S06]  /*0ef0*/  IMAD.MOV.U32 R14, RZ, RZ, R20 ;  /* 0x000000ffff0e7224 */ /* 0x000fcc00078e0014 */
[----:B------:R-:W-:-:S10]  /*0f00*/  DADD R14, R14, R2 ;  /* 0x000000000e0e7229 */ /* 0x000fd40000000002 */
[----:B------:R-:W-:-:S07]  /*0f10*/  MOV R13, R15 ;  /* 0x0000000f000d7202 */ /* 0x000fce0000000f00 */
[----:B------:R-:W-:Y:S05]  /*0f20*/  WARPSYNC.COLLECTIVE R10, `(.L_x_21) ;  /* 0x000000000a087348 */ /* 0x000fea0003c00000 */
[----:B------:R0:W1:Y:S02]  /*0f30*/  SHFL.DOWN P3, R20, R13, R12, R11 ;  /* 0x0800000c0d147389 */ /* 0x000064000006000b */
[----:B01----:R-:W-:Y:S05]  /*0f40*/  ENDCOLLECTIVE ;  /* 0x000000000000791b */ /* 0x003fea0003800000 */
.L_x_21:
[----:B------:R-:W-:Y:S01]  /*0f50*/  IMAD.MOV.U32 R13, RZ, RZ, R14 ;  /* 0x000000ffff0d7224 */ /* 0x000fe200078e000e */
[----:B------:R-:W-:-:S07]  /*0f60*/  MOV R17, R20 ;  /* 0x0000001400117202 */ /* 0x000fce0000000f00 */
[----:B------:R-:W-:Y:S05]  /*0f70*/  WARPSYNC.COLLECTIVE R10, `(.L_x_22) ;  /* 0x000000000a087348 */ /* 0x000fea0003c00000 */
[----:B------:R0:W1:Y:S02]  /*0f80*/  SHFL.DOWN P3, R20, R13, R12, R11 ;  /* 0x0800000c0d147389 */ /* 0x000064000006000b */
[----:B01----:R-:W-:Y:S05]  /*0f90*/  ENDCOLLECTIVE ;  /* 0x000000000000791b */ /* 0x003fea0003800000 */
.L_x_22:
[----:B------:R-:W-:Y:S02]  /*0fa0*/  MOV R12, 0x4 ;  /* 0x00000004000c7802 */ /* 0x000fe40000000f00 */
[----:B------:R-:W-:-:S06]  /*0fb0*/  MOV R16, R20 ;  /* 0x0000001400107202 */ /* 0x000fcc0000000f00 */
[----:B------:R-:W-:-:S10]  /*0fc0*/  DADD R16, R14, R16 ;  /* 0x000000000e107229 */ /* 0x000fd40000000010 */
[----:B------:R-:W-:-:S07]  /*0fd0*/  IMAD.MOV.U32 R13, RZ, RZ, R17 ;  /* 0x000000ffff0d7224 */ /* 0x000fce00078e0011 */
[----:B------:R-:W-:Y:S05]  /*0fe0*/  WARPSYNC.COLLECTIVE R10, `(.L_x_23) ;  /* 0x000000000a087348 */ /* 0x000fea0003c00000 */
[----:B------:R0:W1:Y:S02]  /*0ff0*/  SHFL.DOWN P3, R20, R13, R12, R11 ;  /* 0x0800000c0d147389 */ /* 0x000064000006000b */
[----:B01----:R-:W-:Y:S05]  /*1000*/  ENDCOLLECTIVE ;  /* 0x000000000000791b */ /* 0x003fea0003800000 */
.L_x_23:
[----:B------:R-:W-:Y:S01]  /*1010*/  MOV R13, R16 ;  /* 0x00000010000d7202 */ /* 0x000fe20000000f00 */
[----:B------:R-:W-:-:S07]  /*1020*/  IMAD.MOV.U32 R19, RZ, RZ, R20 ;  /* 0x000000ffff137224 */ /* 0x000fce00078e0014 */
[----:B------:R-:W-:Y:S05]  /*1030*/  WARPSYNC.COLLECTIVE R10, `(.L_x_24) ;  /* 0x000000000a087348 */ /* 0x000fea0003c00000 */
[----:B------:R0:W1:Y:S02]  /*1040*/  SHFL.DOWN P3, R20, R13, R12, R11 ;  /* 0x0800000c0d147389 */ /* 0x000064000006000b */
[----:B01----:R-:W-:Y:S05]  /*1050*/  ENDCOLLECTIVE ;  /* 0x000000000000791b */ /* 0x003fea0003800000 */
.L_x_24:
[----:B------:R-:W-:Y:S02]  /*1060*/  IMAD.MOV.U32 R12, RZ, RZ, 0x2 ;  /* 0x00000002ff0c7424 */ /* 0x000fe400078e00ff */
[----:B------:R-:W-:-:S06]  /*1070*/  IMAD.MOV.U32 R18, RZ, RZ, R20 ;  /* 0x000000ffff127224 */ /* 0x000fcc00078e0014 */
[----:B------:R-:W-:-:S10]  /*1080*/  DADD R18, R16, R18 ;  /* 0x0000000010127229 */ /* 0x000fd40000000012 */
[----:B------:R-:W-:-:S07]  /*1090*/  MOV R13, R19 ;  /* 0x00000013000d7202 */ /* 0x000fce0000000f00 */
[----:B------:R-:W-:Y:S05]  /*10a0*/  WARPSYNC.COLLECTIVE R10, `(.L_x_25) ;  /* 0x000000000a087348 */ /* 0x000fea0003c00000 */
[----:B------:R0:W1:Y:S02]  /*10b0*/  SHFL.DOWN P3, R20, R13, R12, R11 ;  /* 0x0800000c0d147389 */ /* 0x000064000006000b */
[----:B01----:R-:W-:Y:S05]  /*10c0*/  ENDCOLLECTIVE ;  /* 0x000000000000791b */ /* 0x003fea0003800000 */
.L_x_25:
[----:B------:R-:W-:Y:S01]  /*10d0*/  IMAD.MOV.U32 R13, RZ, RZ, R18 ;  /* 0x000000ffff0d7224 */ /* 0x000fe200078e0012 */
[----:B------:R-:W-:-:S07]  /*10e0*/  MOV R3, R20 ;  /* 0x0000001400037202 */ /* 0x000fce0000000f00 */
[----:B------:R-:W-:Y:S05]  /*10f0*/  WARPSYNC.COLLECTIVE R10, `(.L_x_26) ;  /* 0x000000000a087348 */ /* 0x000fea0003c00000 */
[----:B------:R0:W1:Y:S02]  /*1100*/  SHFL.DOWN P3, R20, R13, R12, R11 ;  /* 0x0800000c0d147389 */ /* 0x000064000006000b */
[----:B01----:R-:W-:Y:S05]  /*1110*/  ENDCOLLECTIVE ;  /* 0x000000000000791b */ /* 0x003fea0003800000 */
.L_x_26:
[----:B------:R-:W-:Y:S02]  /*1120*/  MOV R12, 0x1 ;  /* 0x00000001000c7802 */ /* 0x000fe40000000f00 */
[----:B------:R-:W-:-:S06]  /*1130*/  MOV R2, R20 ;  /* 0x0000001400027202 */ /* 0x000fcc0000000f00 */
[----:B------:R-:W-:-:S10]  /*1140*/  DADD R2, R18, R2 ;  /* 0x0000000012027229 */ /* 0x000fd40000000002 */
[----:B------:R-:W-:-:S07]  /*1150*/  IMAD.MOV.U32 R13, RZ, RZ, R3 ;  /* 0x000000ffff0d7224 */ /* 0x000fce00078e0003 */
[----:B------:R-:W-:Y:S05]  /*1160*/  WARPSYNC.COLLECTIVE R10, `(.L_x_27) ;  /* 0x000000000a087348 */ /* 0x000fea0003c00000 */
[----:B------:R0:W1:Y:S02]  /*1170*/  SHFL.DOWN P3, R20, R13, R12, R11 ;  /* 0x0800000c0d147389 */ /* 0x000064000006000b */
[----:B01----:R-:W-:Y:S05]  /*1180*/  ENDCOLLECTIVE ;  /* 0x000000000000791b */ /* 0x003fea0003800000 */
.L_x_27:
[----:B------:R-:W-:Y:S01]  /*1190*/  MOV R13, R2 ;  /* 0x00000002000d7202 */ /* 0x000fe20000000f00 */
[----:B------:R-:W-:-:S07]  /*11a0*/  IMAD.MOV.U32 R9, RZ, RZ, R20 ;  /* 0x000000ffff097224 */ /* 0x000fce00078e0014 */
[----:B------:R-:W-:Y:S05]  /*11b0*/  WARPSYNC.COLLECTIVE R10, `(.L_x_28) ;  /* 0x000000000a087348 */ /* 0x000fea0003c00000 */
[----:B------:R0:W1:Y:S02]  /*11c0*/  SHFL.DOWN P3, R20, R13, R12, R11 ;  /* 0x0800000c0d147389 */ /* 0x000064000006000b */
[----:B01----:R-:W-:Y:S05]  /*11d0*/  ENDCOLLECTIVE ;  /* 0x000000000000791b */ /* 0x003fea0003800000 */
.L_x_28:
[----:B------:R-:W-:Y:S05]  /*11e0*/  BRA `(.L_x_29) ;  /* 0xfffffff400807947 */ /* 0x000fea000383ffff */
.L_x_30:
[----:B------:R-:W-:-:S00]  /*11f0*/  BRA `(.L_x_30) ;  /* 0xfffffffc00fc7947 */ /* 0x000fc0000383ffff */
[----:B------:R-:W-:-:S00]  /*1200*/  NOP ;  /* 0x0000000000007918 */ /* 0x000fc00000000000 */
[----:B------:R-:W-:-:S00]  /*1210*/  NOP ;  /* 0x0000000000007918 */ /* 0x000fc00000000000 */
[----:B------:R-:W-:-:S00]  /*1220*/  NOP ;  /* 0x0000000000007918 */ /* 0x000fc00000000000 */
[----:B------:R-:W-:-:S00]  /*1230*/  NOP ;  /* 0x0000000000007918 */ /* 0x000fc00000000000 */
[----:B------:R-:W-:-:S00]  /*1240*/  NOP ;  /* 0x0000000000007918 */ /* 0x000fc00000000000 */
[----:B------:R-:W-:-:S00]  /*1250*/  NOP ;  /* 0x0000000000007918 */ /* 0x000fc00000000000 */
[----:B------:R-:W-:-:S00]  /*1260*/  NOP ;  /* 0x0000000000007918 */ /* 0x000fc00000000000 */
[----:B------:R-:W-:-:S00]  /*1270*/  NOP ;  /* 0x0000000000007918 */ /* 0x000fc00000000000 */
.L_x_110:


//--------------------- .text._Z21finalReduction_kernelPdS_iiS_S_ --------------------------
	.section	.text._Z21finalReduction_kernelPdS_iiS_S_,"ax",@progbits
	.align	128
        .global         _Z21finalReduction_kernelPdS_iiS_S_
        .type           _Z21finalReduction_kernelPdS_iiS_S_,@function
        .size           _Z21finalReduction_kernelPdS_iiS_S_,(.L_x_109 - _Z21finalReduction_kernelPdS_iiS_S_)
        .other          _Z21finalReduction_kernelPdS_iiS_S_,@"STO_CUDA_ENTRY STV_DEFAULT"
_Z21finalReduction_kernelPdS_iiS_S_:
.text._Z21finalReduction_kernelPdS_iiS_S_:
[----:B------:R-:W-:Y:S01]  /*0000*/  LDC R1, c[0x0][0x37c] ;  /* 0x0000df00ff017b82 */ /* 0x000fe20000000800 */
[----:B------:R-:W0:Y:S01]  /*0010*/  S2R R0, SR_TID.X ;  /* 0x0000000000007919 */ /* 0x000e220000002100 */
[----:B------:R-:W0:Y:S01]  /*0020*/  LDCU UR4, c[0x0][0x390] ;  /* 0x00007200ff0477ac */ /* 0x000e220008000800 */
[----:B------:R-:W-:Y:S01]  /*0030*/  BSSY.RECONVERGENT B0, `(.L_x_31) ;  /* 0x0000015000007945 */ /* 0x000fe20003800200 */
[----:B------:R-:W-:Y:S02]  /*0040*/  CS2R R4, SRZ ;  /* 0x0000000000047805 */ /* 0x000fe4000001ff00 */
[----:B------:R-:W-:Y:S01]  /*0050*/  CS2R R2, SRZ ;  /* 0x0000000000027805 */ /* 0x000fe2000001ff00 */
[----:B------:R-:W1:Y:S01]  /*0060*/  LDCU.64 UR8, c[0x0][0x358] ;  /* 0x00006b00ff0877ac */ /* 0x000e620008000a00 */
[----:B0-----:R-:W-:-:S13]  /*0070*/  ISETP.GE.AND P0, PT, R0, UR4, PT ;  /* 0x0000000400007c0c */ /* 0x001fda000bf06270 */
[----:B-1----:R-:W-:Y:S05]  /*0080*/  @P0 BRA `(.L_x_32) ;  /* 0x00000000003c0947 */ /* 0x002fea0003800000 */
[----:B------:R-:W0:Y:S01]  /*0090*/  LDC R14, c[0x0][0x360] ;  /* 0x0000d800ff0e7b82 */ /* 0x000e220000000800 */
[----:B------:R-:W-:Y:S01]  /*00a0*/  IMAD.MOV.U32 R15, RZ, RZ, R0 ;  /* 0x000000ffff0f7224 */ /* 0x000fe200078e0000 */
[----:B------:R-:W-:Y:S02]  /*00b0*/  CS2R R2, SRZ ;  /* 0x0000000000027805 */ /* 0x000fe4000001ff00 */
[----:B------:R-:W-:-:S04]  /*00c0*/  CS2R R4, SRZ ;  /* 0x0000000000047805 */ /* 0x000fc8000001ff00 */
[----:B------:R-:W1:Y:S08]  /*00d0*/  LDC.64 R10, c[0x0][0x380] ;  /* 0x0000e000ff0a7b82 */ /* 0x000e700000000a00 */
[----:B------:R-:W2:Y:S02]  /*00e0*/  LDC.64 R12, c[0x0][0x388] ;  /* 0x0000e200ff0c7b82 */ /* 0x000ea40000000a00 */
.L_x_33:
[----:B-1----:R-:W-:-:S04]  /*00f0*/  IMAD.WIDE R6, R15, 0x8, R10 ;  /* 0x000000080f067825 */ /* 0x002fc800078e020a */
[----:B--2---:R-:W-:Y:S02]  /*0100*/  IMAD.WIDE R8, R15, 0x8, R12 ;  /* 0x000000080f087825 */ /* 0x004fe400078e020c */
[----:B------:R-:W2:Y:S04]  /*0110*/  LDG.E.64 R6, desc[UR8][R6.64] ;  /* 0x0000000806067981 */ /* 0x000ea8000c1e1b00 */
[----:B------:R-:W3:Y:S01]  /*0120*/  LDG.E.64 R8, desc[UR8][R8.64] ;  /* 0x0000000808087981 */ /* 0x000ee2000c1e1b00 */
[----:B0-----:R-:W-:-:S05]  /*0130*/  IMAD.IADD R15, R14, 0x1, R15 ;  /* 0x000000010e0f7824 */ /* 0x001fca00078e020f */
[----:B------:R-:W-:Y:S01]  /*0140*/  ISETP.GE.AND P0, PT, R15, UR4, PT ;  /* 0x000000040f007c0c */ /* 0x000fe2000bf06270 */
[----:B--2---:R-:W-:Y:S02]  /*0150*/  DADD R4, R6, R4 ;  /* 0x0000000006047229 */ /* 0x004fe40000000004 */
[----:B---3--:R-:W-:-:S10]  /*0160*/  DADD R2, R8, R2 ;  /* 0x0000000008027229 */ /* 0x008fd40000000002 */
[----:B------:R-:W-:Y:S05]  /*0170*/  @!P0 BRA `(.L_x_33) ;  /* 0xfffffffc00dc8947 */ /* 0x000fea000383ffff */
.L_x_32:
[----:B------:R-:W-:Y:S05]  /*0180*/  BSYNC.RECONVERGENT B0 ;  /* 0x0000000000007941 */ /* 0x000fea0003800200 */
.L_x_31:
[----:B------:R-:W-:Y:S01]  /*0190*/  SHFL.DOWN PT, R7, R5, 0x10, 0x1f ;  /* 0x0a001f0005077f89 */ /* 0x000fe200000e0000 */
[----:B------:R-:W0:Y:S01]  /*01a0*/  S2UR UR6, SR_CgaCtaId ;  /* 0x00000000000679c3 */ /* 0x000e220000008800 */
[----:B------:R-:W-:Y:S01]  /*01b0*/  UMOV UR4, 0x400 ;  /* 0x0000040000047882 */ /* 0x000fe20000000000 */
[----:B------:R-:W1:Y:S01]  /*01c0*/  LDCU UR5, c[0x0][0x360] ;  /* 0x00006c00ff0577ac */ /* 0x000e620008000800 */
[----:B------:R-:W2:Y:S01]  /*01d0*/  SHFL.DOWN PT, R6, R4, 0x10, 0x1f ;  /* 0x0a001f0004067f89 */ /* 0x000ea200000e0000 */
[----:B------:R-:W-:Y:S01]  /*01e0*/  BSSY B0, `(.L_x_34) ;  /* 0x000002d000007945 */ /* 0x000fe20003800000 */
[----:B-1----:R-:W-:Y:S02]  /*01f0*/  USHF.R.U32.HI UR5, URZ, 0x5, UR5 ;  /* 0x00000005ff057899 */ /* 0x002fe40008011605 */
[----:B0-----:R-:W-:-:S04]  /*0200*/  ULEA UR4, UR6, UR4, 0x18 ;  /* 0x0000000406047291 */ /* 0x001fc8000f8ec0ff */
[----:B------:R-:W-:Y:S01]  /*0210*/  ISETP.GE.U32.AND P0, PT, R0, UR5, PT ;  /* 0x0000000500007c0c */ /* 0x000fe2000bf06070 */
[----:B--2---:R-:W-:-:S07]  /*0220*/  DADD R6, R6, R4 ;  /* 0x0000000006067229 */ /* 0x004fce0000000004 */
[----:B------:R-:W-:Y:S04]  /*0230*/  SHFL.DOWN PT, R9, R7, 0x8, 0x1f ;  /* 0x09001f0007097f89 */ /* 0x000fe800000e0000 */
[----:B------:R-:W0:Y:S02]  /*0240*/  SHFL.DOWN PT, R8, R6, 0x8, 0x1f ;  /* 0x09001f0006087f89 */ /* 0x000e2400000e0000 */
[----:B0-----:R-:W-:Y:S01]  /*0250*/  DADD R8, R6, R8 ;  /* 0x0000000006087229 */ /* 0x001fe20000000008 */
[C---:B------:R-:W-:Y:S02]  /*0260*/  LOP3.LUT P1, R6, R0.reuse, 0x1f, RZ, 0xc0, !PT ;  /* 0x0000001f00067812 */ /* 0x040fe4000782c0ff */
[----:B------:R-:W-:-:S04]  /*0270*/  LEA.HI R7, R0, UR4, RZ, 0x1e ;  /* 0x0000000400077c11 */ /* 0x000fc8000f8ff0ff */
[----:B------:R-:W-:Y:S04]  /*0280*/  SHFL.DOWN PT, R11, R9, 0x4, 0x1f ;  /* 0x08801f00090b7f89 */ /* 0x000fe800000e0000 */
[----:B------:R-:W0:Y:S02]  /*0290*/  SHFL.DOWN PT, R10, R8, 0x4, 0x1f ;  /* 0x08801f00080a7f89 */ /* 0x000e2400000e0000 */
[----:B0-----:R-:W-:Y:S01]  /*02a0*/  DADD R10, R8, R10 ;  /* 0x00000000080a7229 */ /* 0x001fe2000000000a */
[----:B------:R-:W-:-:S06]  /*02b0*/  LEA R8, R6, UR4, 0x3 ;  /* 0x0000000406087c11 */ /* 0x000fcc000f8e18ff */
        /* <DEDUP_REMOVED lines=28> */
.L_x_54:
[----:B--2---:R-:W-:Y:S02]  /*0480*/  IMAD.MOV.U32 R10, RZ, RZ, R13 ;  /* 0x000000ffff0a7224 */ /* 0x004fe400078e000d */
[----:B-1----:R-:W-:-:S06]  /*0490*/  IMAD.MOV.U32 R11, RZ, RZ, R14 ;  /* 0x000000ffff0b7224 */ /* 0x002fcc00078e000e */
[----:B0-----:R-:W-:-:S11]  /*04a0*/  DADD R4, R4, R10 ;  /* 0x0000000004047229 */ /* 0x001fd6000000000a */
.L_x_35:
[----:B------:R-:W-:Y:S05]  /*04b0*/  BSYNC B0 ;  /* 0x0000000000007941 */ /* 0x000fea0003800000 */
.L_x_34:
[----:B------:R-:W-:Y:S01]  /*04c0*/  UMOV UR4, 0xffffffff ;  /* 0xffffffff00047882 */ /* 0x000fe20000000000 */
[----:B------:R-:W-:Y:S02]  /*04d0*/  ISETP.NE.AND P2, PT, R6, RZ, PT ;  /* 0x000000ff0600720c */ /* 0x000fe40003f45270 */
[----:B------:R-:W-:Y:S11]  /*04e0*/  BRA.DIV UR4, `(.L_x_37) ;  /* 0x0000000a04f87947 */ /* 0x000ff6000b800000 */
[----:B------:R-:W0:Y:S04]  /*04f0*/  SHFL.DOWN PT, R15, R3, 0x10, 0x1f ;  /* 0x0a001f00030f7f89 */ /* 0x000e2800000e0000 */
[----:B------:R-:W2:Y:S01]  /*0500*/  SHFL.DOWN PT, R14, R2, 0x10, 0x1f ;  /* 0x0a001f00020e7f89 */ /* 0x000ea200000e0000 */
[----:B0-----:R-:W-:Y:S01]  /*0510*/  IMAD.MOV.U32 R11, RZ, RZ, R15 ;  /* 0x000000ffff0b7224 */ /* 0x001fe200078e000f */
[----:B--2---:R-:W-:-:S06]  /*0520*/  MOV R10, R14 ;  /* 0x0000000e000a7202 */ /* 0x004fcc0000000f00 */
[----:B------:R-:W-:-:S07]  /*0530*/  DADD R14, R10, R2 ;  /* 0x000000000a0e7229 */ /* 0x000fce0000000002 */
[----:B------:R-:W0:Y:S04]  /*0540*/  SHFL.DOWN PT, R17, R15, 0x8, 0x1f ;  /* 0x09001f000f117f89 */ /* 0x000e2800000e0000 */
[----:B------:R-:W2:Y:S01]  /*0550*/  SHFL.DOWN PT, R16, R14, 0x8, 0x1f ;  /* 0x09001f000e107f89 */ /* 0x000ea200000e0000 */
[----:B0-----:R-:W-:Y:S02]  /*0560*/  IMAD.MOV.U32 R3, RZ, RZ, R17 ;  /* 0x000000ffff037224 */ /* 0x001fe400078e0011 */
[----:B--2---:R-:W-:-:S06]  /*0570*/  IMAD.MOV.U32 R2, RZ, RZ, R16 ;  /* 0x000000ffff027224 */ /* 0x004fcc00078e0010 */
[----:B------:R-:W-:-:S07]  /*0580*/  DADD R16, R14, R2 ;  /* 0x000000000e107229 */ /* 0x000fce0000000002 */
[----:B------:R-:W0:Y:S04]  /*0590*/  SHFL.DOWN PT, R19, R17, 0x4, 0x1f ;  /* 0x08801f0011137f89 */ /* 0x000e2800000e0000 */
[----:B------:R-:W2:Y:S01]  /*05a0*/  SHFL.DOWN PT, R18, R16, 0x4, 0x1f ;  /* 0x08801f0010127f89 */ /* 0x000ea200000e0000 */
[----:B0-----:R-:W-:Y:S01]  /*05b0*/  IMAD.MOV.U32 R3, RZ, RZ, R19 ;  /* 0x000000ffff037224 */ /* 0x001fe200078e0013 */
[----:B--2---:R-:W-:-:S06]  /*05c0*/  MOV R2, R18 ;  /* 0x0000001200027202 */ /* 0x004fcc0000000f00 */
[----:B------:R-:W-:-:S07]  /*05d0*/  DADD R18, R16, R2 ;  /* 0x0000000010127229 */ /* 0x000fce0000000002 */
[----:B------:R-:W-:Y:S04]  /*05e0*/  SHFL.DOWN PT, R3, R19, 0x2, 0x1f ;  /* 0x08401f0013037f89 */ /* 0x000fe800000e0000 */
[----:B------:R-:W0:Y:S02]  /*05f0*/  SHFL.DOWN PT, R2, R18, 0x2, 0x1f ;  /* 0x08401f0012027f89 */ /* 0x000e2400000e0000 */
[----:B0-----:R-:W-:-:S07]  /*0600*/  DADD R2, R18, R2 ;  /* 0x0000000012027229 */ /* 0x001fce0000000002 */
[----:B------:R0:W2:Y:S04]  /*0610*/  SHFL.DOWN PT, R6, R3, 0x1, 0x1f ;  /* 0x08201f0003067f89 */ /* 0x0000a800000e0000 */
[----:B------:R0:W3:Y:S02]  /*0620*/  SHFL.DOWN PT, R13, R2, 0x1, 0x1f ;  /* 0x08201f00020d7f89 */ /* 0x0000e400000e0000 */
.L_x_66:
        /* <DEDUP_REMOVED lines=9> */
[----:B0-2---:R-:W-:Y:S01]  /*06c0*/  SHFL.DOWN PT, R7, R3, 0x10, 0x1f ;  /* 0x0a001f0003077f89 */ /* 0x005fe200000e0000 */
[----:B------:R-:W-:-:S03]  /*06d0*/  ISETP.NE.AND P0, PT, R0, RZ, PT ;  /* 0x000000ff0000720c */ /* 0x000fc60003f05270 */
        /* <DEDUP_REMOVED lines=14> */
[----:B------:R-:W4:Y:S01]  /*07c0*/  LDCU UR4, c[0x0][0x394] ;  /* 0x00007280ff0477ac */ /* 0x000f220008000800 */
[----:B------:R-:W-:Y:S01]  /*07d0*/  MOV R2, 0x1 ;  /* 0x0000000100027802 */ /* 0x000fe20000000f00 */
[----:B------:R-:W-:Y:S01]  /*07e0*/  BSSY.RECONVERGENT B0, `(.L_x_38) ;  /* 0x0000018000007945 */ /* 0x000fe20003800200 */
[----:B-1----:R-:W-:Y:S01]  /*07f0*/  FSETP.GEU.AND P1, PT, |R5|, 6.5827683646048100446e-37, PT ;  /* 0x036000000500780b */ /* 0x002fe20003f2e200 */
[----:B0-23--:R-:W-:Y:S01]  /*0800*/  DADD R6, R6, R14 ;  /* 0x0000000006067229 */ /* 0x00dfe2000000000e */
[----:B----4-:R-:W0:Y:S08]  /*0810*/  I2F.F64 R8, UR4 ;  /* 0x0000000400087d12 */ /* 0x010e300008201c00 */
[----:B0-----:R-:W0:Y:S02]  /*0820*/  MUFU.RCP64H R3, R9 ;  /* 0x0000000900037308 */ /* 0x001e240000001800 */
[----:B0-----:R-:W-:-:S08]  /*0830*/  DFMA R10, -R8, R2, 1 ;  /* 0x3ff00000080a742b */ /* 0x001fd00000000102 */
[----:B------:R-:W-:-:S08]  /*0840*/  DFMA R10, R10, R10, R10 ;  /* 0x0000000a0a0a722b */ /* 0x000fd0000000000a */
[----:B------:R-:W-:-:S08]  /*0850*/  DFMA R10, R2, R10, R2 ;  /* 0x0000000a020a722b */ /* 0x000fd00000000002 */
[----:B------:R-:W-:-:S08]  /*0860*/  DFMA R2, -R8, R10, 1 ;  /* 0x3ff000000802742b */ /* 0x000fd0000000010a */
[----:B------:R-:W-:-:S08]  /*0870*/  DFMA R2, R10, R2, R10 ;  /* 0x000000020a02722b */ /* 0x000fd0000000000a */
[----:B------:R-:W-:-:S08]  /*0880*/  DMUL R10, R2, R4 ;  /* 0x00000004020a7228 */ /* 0x000fd00000000000 */
[----:B------:R-:W-:-:S08]  /*0890*/  DFMA R12, -R8, R10, R4 ;  /* 0x0000000a080c722b */ /* 0x000fd00000000104 */
[----:B------:R-:W-:-:S10]  /*08a0*/  DFMA R2, R2, R12, R10 ;  /* 0x0000000c0202722b */ /* 0x000fd4000000000a */
[----:B------:R-:W-:-:S05]  /*08b0*/  FFMA R0, RZ, R9, R3 ;  /* 0x00000009ff007223 */ /* 0x000fca0000000003 */
[----:B------:R-:W-:-:S13]  /*08c0*/  FSETP.GT.AND P0, PT, |R0|, 1.469367938527859385e-39, PT ;  /* 0x001000000000780b */ /* 0x000fda0003f04200 */
[----:B------:R-:W-:Y:S05]  /*08d0*/  @P0 BRA P1, `(.L_x_39) ;  /* 0x0000000000200947 */ /* 0x000fea0000800000 */
[----:B------:R-:W-:Y:S01]  /*08e0*/  IMAD.MOV.U32 R12, RZ, RZ, R4 ;  /* 0x000000ffff0c7224 */ /* 0x000fe200078e0004 */
[----:B------:R-:W-:Y:S01]  /*08f0*/  MOV R11, R9 ;  /* 0x00000009000b7202 */ /* 0x000fe20000000f00 */
[----:B------:R-:W-:Y:S01]  /*0900*/  IMAD.MOV.U32 R13, RZ, RZ, R5 ;  /* 0x000000ffff0d7224 */ /* 0x000fe200078e0005 */
[----:B------:R-:W-:Y:S01]  /*0910*/  MOV R0, 0x940 ;  /* 0x0000094000007802 */ /* 0x000fe20000000f00 */
[----:B------:R-:W-:-:S07]  /*0920*/  IMAD.MOV.U32 R10, RZ, RZ, R8 ;  /* 0x000000ffff0a7224 */ /* 0x000fce00078e0008 */
[----:B------:R-:W-:Y:S05]  /*0930*/  CALL.REL.NOINC `($__internal_0_$__cuda_sm20_div_rn_f64_full) ;  /* 0x0000000800ec7944 */ /* 0x000fea0003c00000 */
[----:B------:R-:W-:Y:S02]  /*0940*/  IMAD.MOV.U32 R2, RZ, RZ, R18 ;  /* 0x000000ffff027224 */ /* 0x000fe400078e0012 */
[----:B------:R-:W-:-:S07]  /*0950*/  IMAD.MOV.U32 R3, RZ, RZ, R19 ;  /* 0x000000ffff037224 */ /* 0x000fce00078e0013 */
.L_x_39:
[----:B------:R-:W-:Y:S05]  /*0960*/  BSYNC.RECONVERGENT B0 ;  /* 0x0000000000007941 */ /* 0x000fea0003800200 */
.L_x_38:
[----:B------:R-:W0:Y:S01]  /*0970*/  MUFU.RCP64H R5, R9 ;  /* 0x0000000900057308 */ /* 0x000e220000001800 */
[----:B------:R-:W-:Y:S01]  /*0980*/  IMAD.MOV.U32 R4, RZ, RZ, 0x1 ;  /* 0x00000001ff047424 */ /* 0x000fe200078e00ff */
[----:B------:R-:W-:Y:S01]  /*0990*/  FSETP.GEU.AND P1, PT, |R7|, 6.5827683646048100446e-37, PT ;  /* 0x036000000700780b */ /* 0x000fe20003f2e200 */
[----:B------:R-:W-:Y:S04]  /*09a0*/  BSSY.RECONVERGENT B0, `(.L_x_40) ;  /* 0x0000014000007945 */ /* 0x000fe80003800200 */
        /* <DEDUP_REMOVED lines=11> */
[----:B------:R-:W-:Y:S01]  /*0a60*/  MOV R12, R6 ;  /* 0x00000006000c7202 */ /* 0x000fe20000000f00 */
[----:B------:R-:W-:Y:S01]  /*0a70*/  IMAD.MOV.U32 R13, RZ, RZ, R7 ;  /* 0x000000ffff0d7224 */ /* 0x000fe200078e0007 */
[----:B------:R-:W-:Y:S01]  /*0a80*/  MOV R0, 0xac0 ;  /* 0x00000ac000007802 */ /* 0x000fe20000000f00 */
[----:B------:R-:W-:Y:S02]  /*0a90*/  IMAD.MOV.U32 R10, RZ, RZ, R8 ;  /* 0x000000ffff0a7224 */ /* 0x000fe400078e0008 */
[----:B------:R-:W-:-:S07]  /*0aa0*/  IMAD.MOV.U32 R11, RZ, RZ, R9 ;  /* 0x000000ffff0b7224 */ /* 0x000fce00078e0009 */
[----:B------:R-:W-:Y:S05]  /*0ab0*/  CALL.REL.NOINC `($__internal_0_$__cuda_sm20_div_rn_f64_full) ;  /* 0x00000008008c7944 */ /* 0x000fea0003c00000 */
[----:B------:R-:W-:Y:S01]  /*0ac0*/  MOV R4, R18 ;  /* 0x0000001200047202 */ /* 0x000fe20000000f00 */
[----:B------:R-:W-:-:S07]  /*0ad0*/  IMAD.MOV.U32 R5, RZ, RZ, R19 ;  /* 0x000000ffff057224 */ /* 0x000fce00078e0013 */
.L_x_41:
[----:B------:R-:W-:Y:S05]  /*0ae0*/  BSYNC.RECONVERGENT B0 ;  /* 0x0000000000007941 */ /* 0x000fea0003800200 */
.L_x_40:
[----:B------:R-:W-:Y:S01]  /*0af0*/  DFMA R4, -R2, R2, R4 ;  /* 0x000000020204722b */ /* 0x000fe20000000104 */
[----:B------:R-:W-:Y:S01]  /*0b00*/  IMAD.MOV.U32 R0, RZ, RZ, RZ ;  /* 0x000000ffff007224 */ /* 0x000fe200078e00ff */
[----:B------:R-:W-:Y:S01]  /*0b10*/  BSSY.RECONVERGENT B0, `(.L_x_42) ;  /* 0x0000019000007945 */ /* 0x000fe20003800200 */
[----:B------:R-:W-:Y:S02]  /*0b20*/  IMAD.MOV.U32 R10, RZ, RZ, 0x0 ;  /* 0x00000000ff0a7424 */ /* 0x000fe400078e00ff */
[----:B------:R-:W-:-:S03]  /*0b30*/  IMAD.MOV.U32 R11, RZ, RZ, 0x3fd80000 ;  /* 0x3fd80000ff0b7424 */ /* 0x000fc600078e00ff */
[----:B------:R-:W-:Y:S02]  /*0b40*/  DSETP.MAX.AND P0, P1, RZ, R4, PT ;  /* 0x00000004ff00722a */ /* 0x000fe4000390f000 */
[----:B------:R-:W-:-:S04]  /*0b50*/  IMAD.MOV.U32 R7, RZ, RZ, R5 ;  /* 0x000000ffff077224 */ /* 0x000fc800078e0005 */
[C---:B------:R-:W-:Y:S02]  /*0b60*/  SEL R4, R0.reuse, R4, P0 ;  /* 0x0000000400047207 */ /* 0x040fe40000000000 */
[----:B------:R-:W-:-:S06]  /*0b70*/  FSEL R9, R0, R7, P0 ;  /* 0x0000000700097208 */ /* 0x000fcc0000000000 */
[----:B------:R-:W-:-:S04]  /*0b80*/  @P1 LOP3.LUT R9, R7, 0x80000, RZ, 0xfc, !PT ;  /* 0x0008000007091812 */ /* 0x000fc800078efcff */
[----:B------:R-:W-:-:S04]  /*0b90*/  MOV R5, R9 ;  /* 0x0000000900057202 */ /* 0x000fc80000000f00 */
[----:B------:R-:W0:Y:S01]  /*0ba0*/  MUFU.RSQ64H R7, R5 ;  /* 0x0000000500077308 */ /* 0x000e220000001c00 */
[----:B------:R-:W-:-:S05]  /*0bb0*/  VIADD R6, R5, 0xfcb00000 ;  /* 0xfcb0000005067836 */ /* 0x000fca0000000000 */
[----:B------:R-:W-:Y:S01]  /*0bc0*/  ISETP.GE.U32.AND P0, PT, R6, 0x7ca00000, PT ;  /* 0x7ca000000600780c */ /* 0x000fe20003f06070 */
[----:B0-----:R-:W-:-:S08]  /*0bd0*/  DMUL R8, R6, R6 ;  /* 0x0000000606087228 */ /* 0x001fd00000000000 */
[----:B------:R-:W-:-:S08]  /*0be0*/  DFMA R8, R4, -R8, 1 ;  /* 0x3ff000000408742b */ /* 0x000fd00000000808 */
[----:B------:R-:W-:Y:S02]  /*0bf0*/  DFMA R10, R8, R10, 0.5 ;  /* 0x3fe00000080a742b */ /* 0x000fe4000000000a */
[----:B------:R-:W-:-:S08]  /*0c00*/  DMUL R8, R6, R8 ;  /* 0x0000000806087228 */ /* 0x000fd00000000000 */
[----:B------:R-:W-:-:S08]  /*0c10*/  DFMA R12, R10, R8, R6 ;  /* 0x000000080a0c722b */ /* 0x000fd00000000006 */
[----:B------:R-:W-:Y:S02]  /*0c20*/  DMUL R14, R4, R12 ;  /* 0x0000000c040e7228 */ /* 0x000fe40000000000 */
[----:B------:R-:W-:Y:S01]  /*0c30*/  IADD3 R11, PT, PT, R13, -0x100000, RZ ;  /* 0xfff000000d0b7810 */ /* 0x000fe20007ffe0ff */
[----:B------:R-:W-:-:S05]  /*0c40*/  IMAD.MOV.U32 R10, RZ, RZ, R12 ;  /* 0x000000ffff0a7224 */ /* 0x000fca00078e000c */
[----:B------:R-:W-:-:S08]  /*0c50*/  DFMA R16, R14, -R14, R4 ;  /* 0x8000000e0e10722b */ /* 0x000fd00000000004 */
[----:B------:R-:W-:Y:S01]  /*0c60*/  DFMA R8, R16, R10, R14 ;  /* 0x0000000a1008722b */ /* 0x000fe2000000000e */
[----:B------:R-:W-:Y:S10]  /*0c70*/  @!P0 BRA `(.L_x_43) ;  /* 0x0000000000088947 */ /* 0x000ff40003800000 */
[----:B------:R-:W-:-:S07]  /*0c80*/  MOV R0, 0xca0 ;  /* 0x00000ca000007802 */ /* 0x000fce0000000f00 */
[----:B------:R-:W-:Y:S05]  /*0c90*/  CALL.REL.NOINC `($__internal_1_$__cuda_sm20_dsqrt_rn_f64_mediumpath_v1) ;  /* 0x0000000c00807944 */ /* 0x000fea0003c00000 */
.L_x_43:
[----:B------:R-:W-:Y:S05]  /*0ca0*/  BSYNC.RECONVERGENT B0 ;  /* 0x0000000000007941 */ /* 0x000fea0003800200 */
.L_x_42:
[----:B------:R-:W0:Y:S08]  /*0cb0*/  LDC.64 R4, c[0x0][0x398] ;  /* 0x0000e600ff047b82 */ /* 0x000e300000000a00 */
[----:B------:R-:W1:Y:S01]  /*0cc0*/  LDC.64 R6, c[0x0][0x3a0] ;  /* 0x0000e800ff067b82 */ /* 0x000e620000000a00 */
[----:B0-----:R-:W-:Y:S04]  /*0cd0*/  STG.E.64 desc[UR8][R4.64], R2 ;  /* 0x0000000204007986 */ /* 0x001fe8000c101b08 */
[----:B-1----:R-:W-:Y:S01]  /*0ce0*/  STG.E.64 desc[UR8][R6.64], R8 ;  /* 0x0000000806007986 */ /* 0x002fe2000c101b08 */
[----:B------:R-:W-:Y:S05]  /*0cf0*/  EXIT ;  /* 0x000000000000794d */ /* 0x000fea0003800000 */
.L_x_36:
[----:B------:R-:W-:Y:S02]  /*0d00*/  HFMA2 R10, -RZ, RZ, 0, 1.847743988037109375e-06 ;  /* 0x0000001fff0a7431 */ /* 0x000fe400000001ff */
[----:B-1----:R-:W-:Y:S02]  /*0d10*/  IMAD.MOV.U32 R12, RZ, RZ, R5 ;  /* 0x000000ffff0c7224 */ /* 0x002fe400078e0005 */
[----:B------:R-:W-:Y:S02]  /*0d20*/  IMAD.MOV.U32 R11, RZ, RZ, 0x10 ;  /* 0x00000010ff0b7424 */ /* 0x000fe400078e00ff */
[----:B------:R-:W-:-:S07]  /*0d30*/  IMAD.MOV.U32 R9, RZ, RZ, -0x1 ;  /* 0xffffffffff097424 */ /* 0x000fce00078e00ff */
[----:B------:R-:W-:Y:S05]  /*0d40*/  WARPSYNC.COLLECTIVE R9, `(.L_x_44) ;  /* 0x0000000009087348 */ /* 0x000fea0003c00000 */
[----:B------:R0:W1:Y:S02]  /*0d50*/  SHFL.DOWN P3, R13, R12, R11, R10 ;  /* 0x0800000b0c0d7389 */ /* 0x000064000006000a */
[----:B01----:R-:W-:Y:S05]  /*0d60*/  ENDCOLLECTIVE ;  /* 0x000000000000791b */ /* 0x003fea0003800000 */
.L_x_44:
[----:B------:R-:W-:Y:S02]  /*0d70*/  IMAD.MOV.U32 R12, RZ, RZ, R4 ;  /* 0x000000ffff0c7224 */ /* 0x000fe400078e0004 */
[----:B------:R-:W-:-:S07]  /*0d80*/  IMAD.MOV.U32 R15, RZ, RZ, R13 ;  /* 0x000000ffff0f7224 */ /* 0x000fce00078e000d */
[----:B------:R-:W-:Y:S05]  /*0d90*/  WARPSYNC.COLLECTIVE R9, `(.L_x_45) ;  /* 0x0000000009087348 */ /* 0x000fea0003c00000 */
[----:B------:R0:W1:Y:S02]  /*0da0*/  SHFL.DOWN P3, R13, R12, R11, R10 ;  /* 0x0800000b0c0d7389 */ /* 0x000064000006000a */
[----:B01----:R-:W-:Y:S05]  /*0db0*/  ENDCOLLECTIVE ;  /* 0x000000000000791b */ /* 0x003fea0003800000 */
.L_x_45:
[----:B------:R-:W-:Y:S01]  /*0dc0*/  IMAD.MOV.U32 R11, RZ, RZ, 0x8 ;  /* 0x00000008ff0b7424 */ /* 0x000fe200078e00ff */
[----:B------:R-:W-:-:S06]  /*0dd0*/  MOV R14, R13 ;  /* 0x0000000d000e7202 */ /* 0x000fcc0000000f00 */
[----:B------:R-:W-:-:S10]  /*0de0*/  DADD R14, R4, R14 ;  /* 0x00000000040e7229 */ /* 0x000fd4000000000e */
[----:B------:R-:W-:-:S07]  /*0df0*/  IMAD.MOV.U32 R12, RZ, RZ, R15 ;  /* 0x000000ffff0c7224 */ /* 0x000fce00078e000f */
[----:B------:R-:W-:Y:S05]  /*0e00*/  WARPSYNC.COLLECTIVE R9, `(.L_x_46) ;  /* 0x0000000009087348 */ /* 0x000fea0003c00000 */
[----:B------:R0:W1:Y:S02]  /*0e10*/  SHFL.DOWN P3, R13, R12, R11, R10 ;  /* 0x0800000b0c0d7389 */ /* 0x000064000006000a */
[----:B01----:R-:W-:Y:S05]  /*0e20*/  ENDCOLLECTIVE ;  /* 0x000000000000791b */ /* 0x003fea0003800000 */
.L_x_46:
[----:B------:R-:W-:Y:S01]  /*0e30*/  MOV R12, R14 ;  /* 0x0000000e000c7202 */ /* 0x000fe20000000f00 */
[----:B------:R-:W-:-:S07]  /*0e40*/  IMAD.MOV.U32 R17, RZ, RZ, R13 ;  /* 0x000000ffff117224 */ /* 0x000fce00078e000d */
[----:B------:R-:W-:Y:S05]  /*0e50*/  WARPSYNC.COLLECTIVE R9, `(.L_x_47) ;  /* 0x0000000009087348 */ /* 0x000fea0003c00000 */
[----:B------:R0:W1:Y:S02]  /*0e60*/  SHFL.DOWN P3, R13, R12, R11, R10 ;  /* 0x0800000b0c0d7389 */ /* 0x000064000006000a */
[----:B01----:R-:W-:Y:S05]  /*0e70*/  ENDCOLLECTIVE ;  /* 0x000000000000791b */ /* 0x003fea0003800000 */
.L_x_47:
[----:B------:R-:W-:Y:S02]  /*0e80*/  IMAD.MOV.U32 R11, RZ, RZ, 0x4 ;  /* 0x00000004ff0b7424 */ /* 0x000fe400078e00ff */
[----:B------:R-:W-:-:S06]  /*0e90*/  IMAD.MOV.U32 R16, RZ, RZ, R13 ;  /* 0x000000ffff107224 */ /* 0x000fcc00078e000d */
[----:B------:R-:W-:-:S10]  /*0ea0*/  DADD R16, R14, R16 ;  /* 0x000000000e107229 */ /* 0x000fd40000000010 */
[----:B------:R-:W-:-:S07]  /*0eb0*/  IMAD.MOV.U32 R12, RZ, RZ, R17 ;  /* 0x000000ffff0c7224 */ /* 0x000fce00078e0011 */
[----:B------:R-:W-:Y:S05]  /*0ec0*/  WARPSYNC.COLLECTIVE R9, `(.L_x_48) ;  /* 0x0000000009087348 */ /* 0x000fea0003c00000 */
[----:B------:R0:W1:Y:S02]  /*0ed0*/  SHFL.DOWN P3, R13, R12, R11, R10 ;  /* 0x0800000b0c0d7389 */ /* 0x000064000006000a */
[----:B01----:R-:W-:Y:S05]  /*0ee0*/  ENDCOLLECTIVE ;  /* 0x000000000000791b */ /* 0x003fea0003800000 */
.L_x_48:
[----:B------:R-:W-:Y:S01]  /*0ef0*/  IMAD.MOV.U32 R12, RZ, RZ, R16 ;  /* 0x000000ffff0c7224 */ /* 0x000fe200078e0010 */
[----:B------:R-:W-:-:S07]  /*0f00*/  MOV R19, R13 ;  /* 0x0000000d00137202 */ /* 0x000fce0000000f00 */
[----:B------:R-:W-:Y:S05]  /*0f10*/  WARPSYNC.COLLECTIVE R9, `(.L_x_49) ;  /* 0x0000000009087348 */ /* 0x000fea0003c00000 */
[----:B------:R0:W1:Y:S02]  /*0f20*/  SHFL.DOWN P3, R13, R12, R11, R10 ;  /* 0x0800000b0c0d7389 */ /* 0x000064000006000a */
[----:B01----:R-:W-:Y:S05]  /*0f30*/  ENDCOLLECTIVE ;  /* 0x000000000000791b */ /* 0x003fea0003800000 */
.L_x_49:
[----:B------:R-:W-:Y:S01]  /*0f40*/  MOV R11, 0x2 ;  /* 0x00000002000b7802 */ /* 0x000fe20000000f00 */
[----:B------:R-:W-:-:S06]  /*0f50*/  IMAD.MOV.U32 R18, RZ, RZ, R13 ;  /* 0x000000ffff127224 */ /* 0x000fcc00078e000d */
[----:B------:R-:W-:-:S10]  /*0f60*/  DADD R18, R16, R18 ;  /* 0x0000000010127229 */ /* 0x000fd40000000012 */
[----:B------:R-:W-:-:S07]  /*0f70*/  IMAD.MOV.U32 R12, RZ, RZ, R19 ;  /* 0x000000ffff0c7224 */ /* 0x000fce00078e0013 */
[----:B------:R-:W-:Y:S05]  /*0f80*/  WARPSYNC.COLLECTIVE R9, `(.L_x_50) ;  /* 0x0000000009087348 */ /* 0x000fea0003c00000 */
[----:B------:R0:W1:Y:S02]  /*0f90*/  SHFL.DOWN P3, R13, R12, R11, R10 ;  /* 0x0800000b0c0d7389 */ /* 0x000064000006000a */
[----:B01----:R-:W-:Y:S05]  /*0fa0*/  ENDCOLLECTIVE ;  /* 0x000000000000791b */ /* 0x003fea0003800000 */
.L_x_50:
[----:B------:R-:W-:Y:S02]  /*0fb0*/  IMAD.MOV.U32 R12, RZ, RZ, R18 ;  /* 0x000000ffff0c7224 */ /* 0x000fe400078e0012 */
[----:B------:R-:W-:-:S07]  /*0fc0*/  IMAD.MOV.U32 R5, RZ, RZ, R13 ;  /* 0x000000ffff057224 */ /* 0x000fce00078e000d */
[----:B------:R-:W-:Y:S05]  /*0fd0*/  WARPSYNC.COLLECTIVE R9, `(.L_x_51) ;  /* 0x0000000009087348 */ /* 0x000fea0003c00000 */
[----:B------:R0:W1:Y:S02]  /*0fe0*/  SHFL.DOWN P3, R13, R12, R11, R10 ;  /* 0x0800000b0c0d7389 */ /* 0x000064000006000a */
[----:B01----:R-:W-:Y:S05]  /*0ff0*/  ENDCOLLECTIVE ;  /* 0x000000000000791b */ /* 0x003fea0003800000 */
.L_x_51:
[----:B------:R-:W-:Y:S02]  /*1000*/  IMAD.MOV.U32 R11, RZ, RZ, 0x1 ;  /* 0x00000001ff0b7424 */ /* 0x000fe400078e00ff */
[----:B------:R-:W-:-:S06]  /*1010*/  IMAD.MOV.U32 R4, RZ, RZ, R13 ;  /* 0x000000ffff047224 */ /* 0x000fcc00078e000d */
[----:B------:R-:W-:-:S10]  /*1020*/  DADD R4, R18, R4 ;  /* 0x0000000012047229 */ /* 0x000fd40000000004 */
[----:B------:R-:W-:-:S07]  /*1030*/  MOV R12, R5 ;  /* 0x00000005000c7202 */ /* 0x000fce0000000f00 */
[----:B------:R-:W-:Y:S05]  /*1040*/  WARPSYNC.COLLECTIVE R9, `(.L_x_52) ;  /* 0x0000000009087348 */ /* 0x000fea0003c00000 */
[----:B------:R0:W1:Y:S02]  /*1050*/  SHFL.DOWN P3, R13, R12, R11, R10 ;  /* 0x0800000b0c0d7389 */ /* 0x000064000006000a */
[----:B01----:R-:W-:Y:S05]  /*1060*/  ENDCOLLECTIVE ;  /* 0x000000000000791b */ /* 0x003fea0003800000 */
.L_x_52:
[----:B------:R-:W-:Y:S02]  /*1070*/  IMAD.MOV.U32 R12, RZ, RZ, R4 ;  /* 0x000000ffff0c7224 */ /* 0x000fe400078e0004 */
[----:B------:R-:W-:-:S07]  /*1080*/  IMAD.MOV.U32 R14, RZ, RZ, R13 ;  /* 0x000000ffff0e7224 */ /* 0x000fce00078e000d */
[----:B------:R-:W-:Y:S05]  /*1090*/  WARPSYNC.COLLECTIVE R9, `(.L_x_53) ;  /* 0x0000000009087348 */ /* 0x000fea0003c00000 */
[----:B------:R0:W1:Y:S02]  /*10a0*/  SHFL.DOWN P3, R13, R12, R11, R10 ;  /* 0x0800000b0c0d7389 */ /* 0x000064000006000a */
[----:B01----:R-:W-:Y:S05]  /*10b0*/  ENDCOLLECTIVE ;  /* 0x000000000000791b */ /* 0x003fea0003800000 */
.L_x_53:
[----:B------:R-:W-:Y:S05]  /*10c0*/  BRA `(.L_x_54) ;  /* 0xfffffff000ec7947 */ /* 0x000fea000383ffff */
.L_x_37:
[----:B------:R-:W-:Y:S01]  /*10d0*/  BSSY B0, `(.L_x_55) ;  /* 0x0000008000007945 */ /* 0x000fe20003800000 */
[----:B------:R-:W-:Y:S01]  /*10e0*/  MOV R12, R3 ;  /* 0x00000003000c7202 */ /* 0x000fe20000000f00 */
[----:B------:R-:W-:Y:S02]  /*10f0*/  IMAD.MOV.U32 R11, RZ, RZ, 0x10 ;  /* 0x00000010ff0b7424 */ /* 0x000fe400078e00ff */
[----:B------:R-:W-:Y:S02]  /*1100*/  IMAD.MOV.U32 R10, RZ, RZ, 0x1f ;  /* 0x0000001fff0a7424 */ /* 0x000fe400078e00ff */
[----:B------:R-:W-:-:S07]  /*1110*/  IMAD.MOV.U32 R9, RZ, RZ, -0x1 ;  /* 0xffffffffff097424 */ /* 0x000fce00078e00ff */
[----:B-1----:R-:W-:Y:S05]  /*1120*/  WARPSYNC.COLLECTIVE R9, `(.L_x_56) ;  /* 0x0000000009087348 */ /* 0x002fea0003c00000 */
[----:B------:R0:W2:Y:S02]  /*1130*/  SHFL.DOWN P3, R13, R12, R11, R10 ;  /* 0x0800000b0c0d7389 */ /* 0x0000a4000006000a */
[----:B012---:R-:W-:Y:S05]  /*1140*/  ENDCOLLECTIVE ;  /* 0x000000000000791b */ /* 0x007fea0003800000 */
.L_x_56:
[----:B------:R-:W-:Y:S05]  /*1150*/  BSYNC B0 ;  /* 0x0000000000007941 */ /* 0x000fea0003800000 */
.L_x_55:
[----:B------:R-:W-:Y:S01]  /*1160*/  IMAD.MOV.U32 R12, RZ, RZ, R2 ;  /* 0x000000ffff0c7224 */ /* 0x000fe200078e0002 */
[----:B------:R-:W-:Y:S01]  /*1170*/  MOV R9, 0xffffffff ;  /* 0xffffffff00097802 */ /* 0x000fe20000000f00 */
[----:B------:R-:W-:Y:S01]  /*1180*/  IMAD.MOV.U32 R11, RZ, RZ, 0x10 ;  /* 0x00000010ff0b7424 */ /* 0x000fe200078e00ff */
[----:B------:R-:W-:Y:S01]  /*1190*/  MOV R15, R13 ;  /* 0x0000000d000f7202 */ /* 0x000fe20000000f00 */
[----:B------:R-:W-:-:S07]  /*11a0*/  IMAD.MOV.U32 R10, RZ, RZ, 0x1f ;  /* 0x0000001fff0a7424 */ /* 0x000fce00078e00ff */
[----:B------:R-:W-:Y:S05]  /*11b0*/  WARPSYNC.COLLECTIVE R9, `(.L_x_57) ;  /* 0x0000000009087348 */ /* 0x000fea0003c00000 */
[----:B------:R0:W1:Y:S02]  /*11c0*/  SHFL.DOWN P3, R13, R12, R11, R10 ;  /* 0x0800000b0c0d7389 */ /* 0x000064000006000a */
[----:B01----:R-:W-:Y:S05]  /*11d0*/  ENDCOLLECTIVE ;  /* 0x000000000000791b */ /* 0x003fea0003800000 */
.L_x_57:
[----:B------:R-:W-:Y:S02]  /*11e0*/  IMAD.MOV.U32 R11, RZ, RZ, 0x8 ;  /* 0x00000008ff0b7424 */ /* 0x000fe400078e00ff */
[----:B------:R-:W-:-:S06]  /*11f0*/  IMAD.MOV.U32 R14, RZ, RZ, R13 ;  /* 0x000000ffff0e7224 */ /* 0x000fcc00078e000d */
[----:B------:R-:W-:-:S10]  /*1200*/  DADD R14, R14, R2 ;  /* 0x000000000e0e7229 */ /* 0x000fd40000000002 */
[----:B------:R-:W-:-:S07]  /*1210*/  IMAD.MOV.U32 R12, RZ, RZ, R15 ;  /* 0x000000ffff0c7224 */ /* 0x000fce00078e000f */
[----:B------:R-:W-:Y:S05]  /*1220*/  WARPSYNC.COLLECTIVE R9, `(.L_x_58) ;  /* 0x0000000009087348 */ /* 0x000fea0003c00000 */
[----:B------:R0:W1:Y:S02]  /*1230*/  SHFL.DOWN P3, R13, R12, R11, R10 ;  /* 0x0800000b0c0d7389 */ /* 0x000064000006000a */
[----:B01----:R-:W-:Y:S05]  /*1240*/  ENDCOLLECTIVE ;  /* 0x000000000000791b */ /* 0x003fea0003800000 */
.L_x_58:
[----:B------:R-:W-:Y:S01]  /*1250*/  IMAD.MOV.U32 R12, RZ, RZ, R14 ;  /* 0x000000ffff0c7224 */ /* 0x000fe200078e000e */
[----:B------:R-:W-:-:S07]  /*1260*/  MOV R17, R13 ;  /* 0x0000000d00117202 */ /* 0x000fce0000000f00 */
[----:B------:R-:W-:Y:S05]  /*1270*/  WARPSYNC.COLLECTIVE R9, `(.L_x_59) ;  /* 0x0000000009087348 */ /* 0x000fea0003c00000 */
[----:B------:R0:W1:Y:S02]  /*1280*/  SHFL.DOWN P3, R13, R12, R11, R10 ;  /* 0x0800000b0c0d7389 */ /* 0x000064000006000a */
[----:B01----:R-:W-:Y:S05]  /*1290*/  ENDCOLLECTIVE ;  /* 0x000000000000791b */ /* 0x003fea0003800000 */
.L_x_59:
[----:B------:R-:W-:Y:S01]  /*12a0*/  MOV R11, 0x4 ;  /* 0x00000004000b7802 */ /* 0x000fe20000000f00 */
[----:B------:R-:W-:-:S06]  /*12b0*/  IMAD.MOV.U32 R16, RZ, RZ, R13 ;  /* 0x000000ffff107224 */ /* 0x000fcc00078e000d */
[----:B------:R-:W-:-:S10]  /*12c0*/  DADD R16, R14, R16 ;  /* 0x000000000e107229 */ /* 0x000fd40000000010 */
[----:B------:R-:W-:-:S07]  /*12d0*/  IMAD.MOV.U32 R12, RZ, RZ, R17 ;  /* 0x000000ffff0c7224 */ /* 0x000fce00078e0011 */
[----:B------:R-:W-:Y:S05]  /*12e0*/  WARPSYNC.COLLECTIVE R9, `(.L_x_60) ;  /* 0x0000000009087348 */ /* 0x000fea0003c00000 */
[----:B------:R0:W1:Y:S02]  /*12f0*/  SHFL.DOWN P3, R13, R12, R11, R10 ;  /* 0x0800000b0c0d7389 */ /* 0x000064000006000a */
[----:B01----:R-:W-:Y:S05]  /*1300*/  ENDCOLLECTIVE ;  /* 0x000000000000791b */ /* 0x003fea0003800000 */
.L_x_60:
[----:B------:R-:W-:Y:S02]  /*1310*/  IMAD.MOV.U32 R12, RZ, RZ, R16 ;  /* 0x000000ffff0c7224 */ /* 0x000fe400078e0010 */
[----:B------:R-:W-:-:S07]  /*1320*/  IMAD.MOV.U32 R19, RZ, RZ, R13 ;  /* 0x000000ffff137224 */ /* 0x000fce00078e000d */
[----:B------:R-:W-:Y:S05]  /*1330*/  WARPSYNC.COLLECTIVE R9, `(.L_x_61) ;  /* 0x0000000009087348 */ /* 0x000fea0003c00000 */
[----:B------:R0:W1:Y:S02]  /*1340*/  SHFL.DOWN P3, R13, R12, R11, R10 ;  /* 0x0800000b0c0d7389 */ /* 0x000064000006000a */
[----:B01----:R-:W-:Y:S05]  /*1350*/  ENDCOLLECTIVE ;  /* 0x000000000000791b */ /* 0x003fea0003800000 */
.L_x_61:
[----:B------:R-:W-:Y:S02]  /*1360*/  IMAD.MOV.U32 R11, RZ, RZ, 0x2 ;  /* 0x00000002ff0b7424 */ /* 0x000fe400078e00ff */
[----:B------:R-:W-:-:S06]  /*1370*/  IMAD.MOV.U32 R18, RZ, RZ, R13 ;  /* 0x000000ffff127224 */ /* 0x000fcc00078e000d */
[----:B------:R-:W-:-:S10]  /*1380*/  DADD R18, R16, R18 ;  /* 0x0000000010127229 */ /* 0x000fd40000000012 */
[----:B------:R-:W-:-:S07]  /*1390*/  MOV R12, R19 ;  /* 0x00000013000c7202 */ /* 0x000fce0000000f00 */
[----:B------:R-:W-:Y:S05]  /*13a0*/  WARPSYNC.COLLECTIVE R9, `(.L_x_62) ;  /* 0x0000000009087348 */ /* 0x000fea0003c00000 */
[----:B------:R0:W1:Y:S02]  /*13b0*/  SHFL.DOWN P3, R13, R12, R11, R10 ;  /* 0x0800000b0c0d7389 */ /* 0x000064000006000a */
[----:B01----:R-:W-:Y:S05]  /*13c0*/  ENDCOLLECTIVE ;  /* 0x000000000000791b */ /* 0x003fea0003800000 */
.L_x_62:
[----:B------:R-:W-:Y:S02]  /*13d0*/  IMAD.MOV.U32 R12, RZ, RZ, R18 ;  /* 0x000000ffff0c7224 */ /* 0x000fe400078e0012 */
[----:B------:R-:W-:-:S07]  /*13e0*/  IMAD.MOV.U32 R3, RZ, RZ, R13 ;  /* 0x000000ffff037224 */ /* 0x000fce00078e000d */
[----:B------:R-:W-:Y:S05]  /*13f0*/  WARPSYNC.COLLECTIVE R9, `(.L_x_63) ;  /* 0x0000000009087348 */ /* 0x000fea0003c00000 */
[----:B------:R0:W1:Y:S02]  /*1400*/  SHFL.DOWN P3, R13, R12, R11, R10 ;  /* 0x0800000b0c0d7389 */ /* 0x000064000006000a */
[----:B01----:R-:W-:Y:S05]  /*1410*/  ENDCOLLECTIVE ;  /* 0x000000000000791b */ /* 0x003fea0003800000 */
.L_x_63:
[----:B------:R-:W-:Y:S01]  /*1420*/  IMAD.MOV.U32 R11, RZ, RZ, 0x1 ;  /* 0x00000001ff0b7424 */ /* 0x000fe200078e00ff */
[----:B------:R-:W-:-:S06]  /*1430*/  MOV R2, R13 ;  /* 0x0000000d00027202 */ /* 0x000fcc0000000f00 */
[----:B------:R-:W-:-:S10]  /*1440*/  DADD R2, R18, R2 ;  /* 0x0000000012027229 */ /* 0x000fd40000000002 */
[----:B------:R-:W-:-:S07]  /*1450*/  IMAD.MOV.U32 R12, RZ, RZ, R3 ;  /* 0x000000ffff0c7224 */ /* 0x000fce00078e0003 */
[----:B------:R-:W-:Y:S05]  /*1460*/  WARPSYNC.COLLECTIVE R9, `(.L_x_64) ;  /* 0x0000000009087348 */ /* 0x000fea0003c00000 */
[----:B------:R0:W1:Y:S02]  /*1470*/  SHFL.DOWN P3, R13, R12, R11, R10 ;  /* 0x0800000b0c0d7389 */ /* 0x000064000006000a */
[----:B01----:R-:W-:Y:S05]  /*1480*/  ENDCOLLECTIVE ;  /* 0x000000000000791b */ /* 0x003fea0003800000 */
.L_x_64:
[----:B------:R-:W-:Y:S01]  /*1490*/  MOV R12, R2 ;  /* 0x00000002000c7202 */ /* 0x000fe20000000f00 */
[----:B------:R-:W-:-:S07]  /*14a0*/  IMAD.MOV.U32 R6, RZ, RZ, R13 ;  /* 0x000000ffff067224 */ /* 0x000fce00078e000d */
[----:B------:R-:W-:Y:S05]  /*14b0*/  WARPSYNC.COLLECTIVE R9, `(.L_x_65) ;  /* 0x0000000009087348 */ /* 0x000fea0003c00000 */
[----:B------:R0:W1:Y:S02]  /*14c0*/  SHFL.DOWN P3, R13, R12, R11, R10 ;  /* 0x0800000b0c0d7389 */ /* 0x000064000006000a */
[----:B01----:R-:W-:Y:S05]  /*14d0*/  ENDCOLLECTIVE ;  /* 0x000000000000791b */ /* 0x003fea0003800000 */
.L_x_65:
[----:B------:R-:W-:Y:S05]  /*14e0*/  BRA `(.L_x_66) ;  /* 0xfffffff000507947 */ /* 0x000fea000383ffff */
        .weak           $__internal_0_$__cuda_sm20_div_rn_f64_full
        .type           $__internal_0_$__cuda_sm20_div_rn_f64_full,@function
        .size           $__internal_0_$__cuda_sm20_div_rn_f64_full,($__internal_1_$__cuda_sm20_dsqrt_rn_f64_mediumpath_v1 - $__internal_0_$__cuda_sm20_div_rn_f64_full)
$__internal_0_$__cuda_sm20_div_rn_f64_full:
[C---:B------:R-:W-:Y:S01]  /*14f0*/  FSETP.GEU.AND P0, PT, |R11|.reuse, 1.469367938527859385e-39, PT ;  /* 0x001000000b00780b */ /* 0x040fe20003f0e200 */
[----:B------:R-:W-:Y:S01]  /*1500*/  IMAD.MOV.U32 R16, RZ, RZ, 0x1 ;  /* 0x00000001ff107424 */ /* 0x000fe200078e00ff */
[----:B------:R-:W-:Y:S01]  /*1510*/  LOP3.LUT R4, R11, 0x800fffff, RZ, 0xc0, !PT ;  /* 0x800fffff0b047812 */ /* 0x000fe200078ec0ff */
[----:B------:R-:W-:Y:S01]  /*1520*/  IMAD.MOV.U32 R21, RZ, RZ, 0x1ca00000 ;  /* 0x1ca00000ff157424 */ /* 0x000fe200078e00ff */
[C---:B------:R-:W-:Y:S01]  /*1530*/  FSETP.GEU.AND P2, PT, |R13|.reuse, 1.469367938527859385e-39, PT ;  /* 0x001000000d00780b */ /* 0x040fe20003f4e200 */
[----:B------:R-:W-:Y:S01]  /*1540*/  BSSY.RECONVERGENT B1, `(.L_x_67) ;  /* 0x0000052000017945 */ /* 0x000fe20003800200 */
[----:B------:R-:W-:Y:S01]  /*1550*/  LOP3.LUT R5, R4, 0x3ff00000, RZ, 0xfc, !PT ;  /* 0x3ff0000004057812 */ /* 0x000fe200078efcff */
[----:B------:R-:W-:Y:S01]  /*1560*/  IMAD.MOV.U32 R4, RZ, RZ, R10 ;  /* 0x000000ffff047224 */ /* 0x000fe200078e000a */
[----:B------:R-:W-:Y:S02]  /*1570*/  LOP3.LUT R20, R13, 0x7ff00000, RZ, 0xc0, !PT ;  /* 0x7ff000000d147812 */ /* 0x000fe400078ec0ff */
[----:B------:R-:W-:-:S03]  /*1580*/  LOP3.LUT R23, R11, 0x7ff00000, RZ, 0xc0, !PT ;  /* 0x7ff000000b177812 */ /* 0x000fc600078ec0ff */
[----:B------:R-:W-:Y:S01]  /*1590*/  @!P0 DMUL R4, R10, 8.98846567431157953865e+307 ;  /* 0x7fe000000a048828 */ /* 0x000fe20000000000 */
[C---:B------:R-:W-:Y:S01]  /*15a0*/  ISETP.GE.U32.AND P1, PT, R20.reuse, R23, PT ;  /* 0x000000171400720c */ /* 0x040fe20003f26070 */
[----:B------:R-:W-:Y:S02]  /*15b0*/  IMAD.MOV.U32 R22, RZ, RZ, R20 ;  /* 0x000000ffff167224 */ /* 0x000fe400078e0014 */
[----:B------:R-:W-:Y:S02]  /*15c0*/  @!P2 LOP3.LUT R19, R11, 0x7ff00000, RZ, 0xc0, !PT ;  /* 0x7ff000000b13a812 */ /* 0x000fe400078ec0ff */
[----:B------:R-:W0:Y:S02]  /*15d0*/  MUFU.RCP64H R17, R5 ;  /* 0x0000000500117308 */ /* 0x000e240000001800 */
[----:B------:R-:W-:Y:S02]  /*15e0*/  @!P2 ISETP.GE.U32.AND P3, PT, R20, R19, PT ;  /* 0x000000131400a20c */ /* 0x000fe40003f66070 */
[----:B------:R-:W-:-:S02]  /*15f0*/  @!P0 LOP3.LUT R23, R5, 0x7ff00000, RZ, 0xc0, !PT ;  /* 0x7ff0000005178812 */ /* 0x000fc400078ec0ff */
[----:B------:R-:W-:Y:S02]  /*1600*/  @!P2 SEL R19, R21, 0x63400000, !P3 ;  /* 0x634000001513a807 */ /* 0x000fe40005800000 */
[----:B------:R-:W-:Y:S02]  /*1610*/  IADD3 R27, PT, PT, R23, -0x1, RZ ;  /* 0xffffffff171b7810 */ /* 0x000fe40007ffe0ff */
[----:B------:R-:W-:-:S04]  /*1620*/  @!P2 LOP3.LUT R24, R19, 0x80000000, R13, 0xf8, !PT ;  /* 0x800000001318a812 */ /* 0x000fc800078ef80d */
[----:B------:R-:W-:Y:S01]  /*1630*/  @!P2 LOP3.LUT R25, R24, 0x100000, RZ, 0xfc, !PT ;  /* 0x001000001819a812 */ /* 0x000fe200078efcff */
[----:B------:R-:W-:Y:S01]  /*1640*/  @!P2 IMAD.MOV.U32 R24, RZ, RZ, RZ ;  /* 0x000000ffff18a224 */ /* 0x000fe200078e00ff */
[----:B0-----:R-:W-:-:S08]  /*1650*/  DFMA R14, R16, -R4, 1 ;  /* 0x3ff00000100e742b */ /* 0x001fd00000000804 */
[----:B------:R-:W-:-:S08]  /*1660*/  DFMA R14, R14, R14, R14 ;  /* 0x0000000e0e0e722b */ /* 0x000fd0000000000e */
[----:B------:R-:W-:Y:S01]  /*1670*/  DFMA R16, R16, R14, R16 ;  /* 0x0000000e1010722b */ /* 0x000fe20000000010 */
[----:B------:R-:W-:Y:S02]  /*1680*/  SEL R15, R21, 0x63400000, !P1 ;  /* 0x63400000150f7807 */ /* 0x000fe40004800000 */
[----:B------:R-:W-:Y:S02]  /*1690*/  MOV R14, R12 ;  /* 0x0000000c000e7202 */ /* 0x000fe40000000f00 */
[----:B------:R-:W-:-:S03]  /*16a0*/  LOP3.LUT R15, R15, 0x800fffff, R13, 0xf8, !PT ;  /* 0x800fffff0f0f7812 */ /* 0x000fc600078ef80d */
[----:B------:R-:W-:-:S03]  /*16b0*/  DFMA R18, R16, -R4, 1 ;  /* 0x3ff000001012742b */ /* 0x000fc60000000804 */
[----:B------:R-:W-:-:S05]  /*16c0*/  @!P2 DFMA R14, R14, 2, -R24 ;  /* 0x400000000e0ea82b */ /* 0x000fca0000000818 */
[----:B------:R-:W-:-:S05]  /*16d0*/  DFMA R16, R16, R18, R16 ;  /* 0x000000121010722b */ /* 0x000fca0000000010 */
[----:B------:R-:W-:-:S03]  /*16e0*/  @!P2 LOP3.LUT R22, R15, 0x7ff00000, RZ, 0xc0, !PT ;  /* 0x7ff000000f16a812 */ /* 0x000fc600078ec0ff */
[----:B------:R-:W-:Y:S02]  /*16f0*/  DMUL R18, R16, R14 ;  /* 0x0000000e10127228 */ /* 0x000fe40000000000 */
[----:B------:R-:W-:-:S05]  /*1700*/  VIADD R26, R22, 0xffffffff ;  /* 0xffffffff161a7836 */ /* 0x000fca0000000000 */
[----:B------:R-:W-:Y:S01]  /*1710*/  ISETP.GT.U32.AND P0, PT, R26, 0x7feffffe, PT ;  /* 0x7feffffe1a00780c */ /* 0x000fe20003f04070 */
[----:B------:R-:W-:-:S03]  /*1720*/  DFMA R24, R18, -R4, R14 ;  /* 0x800000041218722b */ /* 0x000fc6000000000e */
[----:B------:R-:W-:-:S05]  /*1730*/  ISETP.GT.U32.OR P0, PT, R27, 0x7feffffe, P0 ;  /* 0x7feffffe1b00780c */ /* 0x000fca0000704470 */
[----:B------:R-:W-:-:S08]  /*1740*/  DFMA R16, R16, R24, R18 ;  /* 0x000000181010722b */ /* 0x000fd00000000012 */
[----:B------:R-:W-:Y:S05]  /*1750*/  @P0 BRA `(.L_x_68) ;  /* 0x00000000006c0947 */ /* 0x000fea0003800000 */
[----:B------:R-:W-:-:S04]  /*1760*/  LOP3.LUT R13, R11, 0x7ff00000, RZ, 0xc0, !PT ;  /* 0x7ff000000b0d7812 */ /* 0x000fc800078ec0ff */
[CC--:B------:R-:W-:Y:S02]  /*1770*/  VIADDMNMX R12, R20.reuse, -R13.reuse, 0xb9600000, !PT ;  /* 0xb9600000140c7446 */ /* 0x0c0fe4000780090d */
[----:B------:R-:W-:Y:S01]  /*1780*/  ISETP.GE.U32.AND P0, PT, R20, R13, PT ;  /* 0x0000000d1400720c */ /* 0x000fe20003f06070 */
[----:B------:R-:W-:Y:S01]  /*1790*/  IMAD.MOV.U32 R20, RZ, RZ, RZ ;  /* 0x000000ffff147224 */ /* 0x000fe200078e00ff */
[----:B------:R-:W-:Y:S02]  /*17a0*/  VIMNMX R12, PT, PT, R12, 0x46a00000, PT ;  /* 0x46a000000c0c7848 */ /* 0x000fe40003fe0100 */
[----:B------:R-:W-:-:S05]  /*17b0*/  SEL R21, R21, 0x63400000, !P0 ;  /* 0x6340000015157807 */ /* 0x000fca0004000000 */
[----:B------:R-:W-:-:S04]  /*17c0*/  IMAD.IADD R12, R12, 0x1, -R21 ;  /* 0x000000010c0c7824 */ /* 0x000fc800078e0a15 */
[----:B------:R-:W-:-:S06]  /*17d0*/  VIADD R21, R12, 0x7fe00000 ;  /* 0x7fe000000c157836 */ /* 0x000fcc0000000000 */
[----:B------:R-:W-:-:S10]  /*17e0*/  DMUL R18, R16, R20 ;  /* 0x0000001410127228 */ /* 0x000fd40000000000 */
[----:B------:R-:W-:-:S13]  /*17f0*/  FSETP.GTU.AND P0, PT, |R19|, 1.469367938527859385e-39, PT ;  /* 0x001000001300780b */ /* 0x000fda0003f0c200 */
[----:B------:R-:W-:Y:S05]  /*1800*/  @P0 BRA `(.L_x_69) ;  /* 0x0000000000940947 */ /* 0x000fea0003800000 */
[----:B------:R-:W-:Y:S01]  /*1810*/  DFMA R4, R16, -R4, R14 ;  /* 0x800000041004722b */ /* 0x000fe2000000000e */
[----:B------:R-:W-:-:S09]  /*1820*/  MOV R20, RZ ;  /* 0x000000ff00147202 */ /* 0x000fd20000000f00 */
[C---:B------:R-:W-:Y:S02]  /*1830*/  FSETP.NEU.AND P0, PT, R5.reuse, RZ, PT ;  /* 0x000000ff0500720b */ /* 0x040fe40003f0d000 */
[----:B------:R-:W-:-:S04]  /*1840*/  LOP3.LUT R11, R5, 0x80000000, R11, 0x48, !PT ;  /* 0x80000000050b7812 */ /* 0x000fc800078e480b */
[----:B------:R-:W-:-:S07]  /*1850*/  LOP3.LUT R21, R11, R21, RZ, 0xfc, !PT ;  /* 0x000000150b157212 */ /* 0x000fce00078efcff */
[----:B------:R-:W-:Y:S05]  /*1860*/  @!P0 BRA `(.L_x_69) ;  /* 0x00000000007c8947 */ /* 0x000fea0003800000 */
[----:B------:R-:W-:Y:S02]  /*1870*/  IMAD.MOV R5, RZ, RZ, -R12 ;  /* 0x000000ffff057224 */ /* 0x000fe400078e0a0c */
[----:B------:R-:W-:-:S06]  /*1880*/  IMAD.MOV.U32 R4, RZ, RZ, RZ ;  /* 0x000000ffff047224 */ /* 0x000fcc00078e00ff */
[----:B------:R-:W-:Y:S02]  /*1890*/  DFMA R4, R18, -R4, R16 ;  /* 0x800000041204722b */ /* 0x000fe40000000010 */
[----:B------:R-:W-:-:S04]  /*18a0*/  DMUL.RP R16, R16, R20 ;  /* 0x0000001410107228 */ /* 0x000fc80000008000 */
[----:B------:R-:W-:-:S04]  /*18b0*/  IADD3 R4, PT, PT, -R12, -0x43300000, RZ ;  /* 0xbcd000000c047810 */ /* 0x000fc80007ffe1ff */
[----:B------:R-:W-:Y:S02]  /*18c0*/  FSETP.NEU.AND P0, PT, |R5|, R4, PT ;  /* 0x000000040500720b */ /* 0x000fe40003f0d200 */
[----:B------:R-:W-:Y:S02]  /*18d0*/  LOP3.LUT R11, R17, R11, RZ, 0x3c, !PT ;  /* 0x0000000b110b7212 */ /* 0x000fe400078e3cff */
[----:B------:R-:W-:Y:S02]  /*18e0*/  FSEL R18, R16, R18, !P0 ;  /* 0x0000001210127208 */ /* 0x000fe40004000000 */
[----:B------:R-:W-:Y:S01]  /*18f0*/  FSEL R19, R11, R19, !P0 ;  /* 0x000000130b137208 */ /* 0x000fe20004000000 */
[----:B------:R-:W-:Y:S06]  /*1900*/  BRA `(.L_x_69) ;  /* 0x0000000000547947 */ /* 0x000fec0003800000 */
.L_x_68:
[----:B------:R-:W-:-:S14]  /*1910*/  DSETP.NAN.AND P0, PT, R12, R12, PT ;  /* 0x0000000c0c00722a */ /* 0x000fdc0003f08000 */
[----:B------:R-:W-:Y:S05]  /*1920*/  @P0 BRA `(.L_x_70) ;  /* 0x0000000000440947 */ /* 0x000fea0003800000 */
[----:B------:R-:W-:-:S14]  /*1930*/  DSETP.NAN.AND P0, PT, R10, R10, PT ;  /* 0x0000000a0a00722a */ /* 0x000fdc0003f08000 */
[----:B------:R-:W-:Y:S05]  /*1940*/  @P0 BRA `(.L_x_71) ;  /* 0x0000000000300947 */ /* 0x000fea0003800000 */
[----:B------:R-:W-:Y:S01]  /*1950*/  ISETP.NE.AND P0, PT, R22, R23, PT ;  /* 0x000000171600720c */ /* 0x000fe20003f05270 */
[----:B------:R-:W-:Y:S01]  /*1960*/  IMAD.MOV.U32 R18, RZ, RZ, 0x0 ;  /* 0x00000000ff127424 */ /* 0x000fe200078e00ff */
[----:B------:R-:W-:-:S11]  /*1970*/  MOV R19, 0xfff80000 ;  /* 0xfff8000000137802 */ /* 0x000fd60000000f00 */
[----:B------:R-:W-:Y:S05]  /*1980*/  @!P0 BRA `(.L_x_69) ;  /* 0x0000000000348947 */ /* 0x000fea0003800000 */
[----:B------:R-:W-:Y:S02]  /*1990*/  ISETP.NE.AND P0, PT, R22, 0x7ff00000, PT ;  /* 0x7ff000001600780c */ /* 0x000fe40003f05270 */
[----:B------:R-:W-:Y:S02]  /*19a0*/  LOP3.LUT R19, R13, 0x80000000, R11, 0x48, !PT ;  /* 0x800000000d137812 */ /* 0x000fe400078e480b */
[----:B------:R-:W-:-:S13]  /*19b0*/  ISETP.EQ.OR P0, PT, R23, RZ, !P0 ;  /* 0x000000ff1700720c */ /* 0x000fda0004702670 */
[----:B------:R-:W-:Y:S01]  /*19c0*/  @P0 LOP3.LUT R4, R19, 0x7ff00000, RZ, 0xfc, !PT ;  /* 0x7ff0000013040812 */ /* 0x000fe200078efcff */
[----:B------:R-:W-:Y:S02]  /*19d0*/  @!P0 IMAD.MOV.U32 R18, RZ, RZ, RZ ;  /* 0x000000ffff128224 */ /* 0x000fe400078e00ff */
[----:B------:R-:W-:Y:S02]  /*19e0*/  @P0 IMAD.MOV.U32 R18, RZ, RZ, RZ ;  /* 0x000000ffff120224 */ /* 0x000fe400078e00ff */
[----:B------:R-:W-:Y:S01]  /*19f0*/  @P0 IMAD.MOV.U32 R19, RZ, RZ, R4 ;  /* 0x000000ffff130224 */ /* 0x000fe200078e0004 */
[----:B------:R-:W-:Y:S06]  /*1a00*/  BRA `(.L_x_69) ;  /* 0x0000000000147947 */ /* 0x000fec0003800000 */
.L_x_71:
[----:B------:R-:W-:Y:S02]  /*1a10*/  LOP3.LUT R19, R11, 0x80000, RZ, 0xfc, !PT ;  /* 0x000800000b137812 */ /* 0x000fe400078efcff */
[----:B------:R-:W-:Y:S01]  /*1a20*/  MOV R18, R10 ;  /* 0x0000000a00127202 */ /* 0x000fe20000000f00 */
[----:B------:R-:W-:Y:S06]  /*1a30*/  BRA `(.L_x_69) ;  /* 0x0000000000087947 */ /* 0x000fec0003800000 */
.L_x_70:
[----:B------:R-:W-:Y:S01]  /*1a40*/  LOP3.LUT R19, R13, 0x80000, RZ, 0xfc, !PT ;  /* 0x000800000d137812 */ /* 0x000fe200078efcff */
[----:B------:R-:W-:-:S07]  /*1a50*/  IMAD.MOV.U32 R18, RZ, RZ, R12 ;  /* 0x000000ffff127224 */ /* 0x000fce00078e000c */
.L_x_69:
[----:B------:R-:W-:Y:S05]  /*1a60*/  BSYNC.RECONVERGENT B1 ;  /* 0x0000000000017941 */ /* 0x000fea0003800200 */
.L_x_67:
[----:B------:R-:W-:Y:S02]  /*1a70*/  IMAD.MOV.U32 R4, RZ, RZ, R0 ;  /* 0x000000ffff047224 */ /* 0x000fe400078e0000 */
[----:B------:R-:W-:-:S04]  /*1a80*/  IMAD.MOV.U32 R5, RZ, RZ, 0x0 ;  /* 0x00000000ff057424 */ /* 0x000fc800078e00ff */
[----:B------:R-:W-:Y:S05]  /*1a90*/  RET.REL.NODEC R4 `(_Z21finalReduction_kernelPdS_iiS_S_) ;  /* 0xffffffe404587950 */ /* 0x000fea0003c3ffff */
        .weak           $__internal_1_$__cuda_sm20_dsqrt_rn_f64_mediumpath_v1
        .type           $__internal_1_$__cuda_sm20_dsqrt_rn_f64_mediumpath_v1,@function
        .size           $__internal_1_$__cuda_sm20_dsqrt_rn_f64_mediumpath_v1,(.L_x_109 - $__internal_1_$__cuda_sm20_dsqrt_rn_f64_mediumpath_v1)
$__internal_1_$__cuda_sm20_dsqrt_rn_f64_mediumpath_v1:
[----:B------:R-:W-:Y:S01]  /*1aa0*/  ISETP.GE.U32.AND P0, PT, R6, -0x3400000, PT ;  /* 0xfcc000000600780c */ /* 0x000fe20003f06070 */
[----:B------:R-:W-:Y:S01]  /*1ab0*/  BSSY.RECONVERGENT B1, `(.L_x_72) ;  /* 0x0000028000017945 */ /* 0x000fe20003800200 */
[----:B------:R-:W-:Y:S01]  /*1ac0*/  IMAD.MOV.U32 R6, RZ, RZ, R4 ;  /* 0x000000ffff067224 */ /* 0x000fe200078e0004 */
[----:B------:R-:W-:Y:S01]  /*1ad0*/  MOV R10, R12 ;  /* 0x0000000c000a7202 */ /* 0x000fe20000000f00 */
[----:B------:R-:W-:Y:S01]  /*1ae0*/  IMAD.MOV.U32 R7, RZ, RZ, R5 ;  /* 0x000000ffff077224 */ /* 0x000fe200078e0005 */
[----:B------:R-:W-:Y:S01]  /*1af0*/  MOV R5, R17 ;  /* 0x0000001100057202 */ /* 0x000fe20000000f00 */
[----:B------:R-:W-:-:S07]  /*1b00*/  IMAD.MOV.U32 R4, RZ, RZ, R16 ;  /* 0x000000ffff047224 */ /* 0x000fce00078e0010 */
[----:B------:R-:W-:Y:S05]  /*1b10*/  @!P0 BRA `(.L_x_73) ;  /* 0x0000000000208947 */ /* 0x000fea0003800000 */
[----:B------:R-:W-:-:S10]  /*1b20*/  DFMA.RM R4, R4, R10, R14 ;  /* 0x0000000a0404722b */ /* 0x000fd4000000400e */
[----:B------:R-:W-:-:S05]  /*1b30*/  IADD3 R8, P0, PT, R4, 0x1, RZ ;  /* 0x0000000104087810 */ /* 0x000fca0007f1e0ff */
[----:B------:R-:W-:-:S06]  /*1b40*/  IMAD.X R9, RZ, RZ, R5, P0 ;  /* 0x000000ffff097224 */ /* 0x000fcc00000e0605 */
[----:B------:R-:W-:-:S08]  /*1b50*/  DFMA.RP R6, -R4, R8, R6 ;  /* 0x000000080406722b */ /* 0x000fd00000008106 */
[----:B------:R-:W-:-:S06]  /*1b60*/  DSETP.GT.AND P0, PT, R6, RZ, PT ;  /* 0x000000ff0600722a */ /* 0x000fcc0003f04000 */
[----:B------:R-:W-:Y:S02]  /*1b70*/  FSEL R4, R8, R4, P0 ;  /* 0x0000000408047208 */ /* 0x000fe40000000000 */
[----:B------:R-:W-:Y:S01]  /*1b80*/  FSEL R5, R9, R5, P0 ;  /* 0x0000000509057208 */ /* 0x000fe20000000000 */
[----:B------:R-:W-:Y:S06]  /*1b90*/  BRA `(.L_x_74) ;  /* 0x0000000000647947 */ /* 0x000fec0003800000 */
.L_x_73:
[----:B------:R-:W-:-:S14]  /*1ba0*/  DSETP.NE.AND P0, PT, R6, RZ, PT ;  /* 0x000000ff0600722a */ /* 0x000fdc0003f05000 */
[----:B------:R-:W-:Y:S05]  /*1bb0*/  @!P0 BRA `(.L_x_75) ;  /* 0x0000000000588947 */ /* 0x000fea0003800000 */
[----:B------:R-:W-:-:S13]  /*1bc0*/  ISETP.GE.AND P0, PT, R7, RZ, PT ;  /* 0x000000ff0700720c */ /* 0x000fda0003f06270 */
[----:B------:R-:W-:Y:S02]  /*1bd0*/  @!P0 IMAD.MOV.U32 R4, RZ, RZ, 0x0 ;  /* 0x00000000ff048424 */ /* 0x000fe400078e00ff */
[----:B------:R-:W-:Y:S01]  /*1be0*/  @!P0 IMAD.MOV.U32 R5, RZ, RZ, -0x80000 ;  /* 0xfff80000ff058424 */ /* 0x000fe200078e00ff */
[----:B------:R-:W-:Y:S06]  /*1bf0*/  @!P0 BRA `(.L_x_74) ;  /* 0x00000000004c8947 */ /* 0x000fec0003800000 */
[----:B------:R-:W-:-:S13]  /*1c00*/  ISETP.GT.AND P0, PT, R7, 0x7fefffff, PT ;  /* 0x7fefffff0700780c */ /* 0x000fda0003f04270 */
[----:B------:R-:W-:Y:S05]  /*1c10*/  @P0 BRA `(.L_x_75) ;  /* 0x0000000000400947 */ /* 0x000fea0003800000 */
[----:B------:R-:W-:Y:S01]  /*1c20*/  DMUL R4, R6, 8.11296384146066816958e+31 ;  /* 0x4690000006047828 */ /* 0x000fe20000000000 */
[----:B------:R-:W-:Y:S01]  /*1c30*/  IMAD.MOV.U32 R10, RZ, RZ, 0x0 ;  /* 0x00000000ff0a7424 */ /* 0x000fe200078e00ff */
[----:B------:R-:W-:Y:S01]  /*1c40*/  MOV R6, RZ ;  /* 0x000000ff00067202 */ /* 0x000fe20000000f00 */
[----:B------:R-:W-:-:S03]  /*1c50*/  IMAD.MOV.U32 R11, RZ, RZ, 0x3fd80000 ;  /* 0x3fd80000ff0b7424 */ /* 0x000fc600078e00ff */
[----:B------:R-:W0:Y:S02]  /*1c60*/  MUFU.RSQ64H R7, R5 ;  /* 0x0000000500077308 */ /* 0x000e240000001c00 */
[----:B0-----:R-:W-:-:S08]  /*1c70*/  DMUL R8, R6, R6 ;  /* 0x0000000606087228 */ /* 0x001fd00000000000 */
[----:B------:R-:W-:-:S08]  /*1c80*/  DFMA R8, R4, -R8, 1 ;  /* 0x3ff000000408742b */ /* 0x000fd00000000808 */
[----:B------:R-:W-:Y:S02]  /*1c90*/  DFMA R10, R8, R10, 0.5 ;  /* 0x3fe00000080a742b */ /* 0x000fe4000000000a */
[----:B------:R-:W-:-:S08]  /*1ca0*/  DMUL R8, R6, R8 ;  /* 0x0000000806087228 */ /* 0x000fd00000000000 */
[----:B------:R-:W-:-:S08]  /*1cb0*/  DFMA R8, R10, R8, R6 ;  /* 0x000000080a08722b */ /* 0x000fd00000000006 */
[----:B------:R-:W-:Y:S02]  /*1cc0*/  DMUL R6, R4, R8 ;  /* 0x0000000804067228 */ /* 0x000fe40000000000 */
[----:B------:R-:W-:-:S06]  /*1cd0*/  VIADD R9, R9, 0xfff00000 ;  /* 0xfff0000009097836 */ /* 0x000fcc0000000000 */
[----:B------:R-:W-:-:S08]  /*1ce0*/  DFMA R10, R6, -R6, R4 ;  /* 0x80000006060a722b */ /* 0x000fd00000000004 */
[----:B------:R-:W-:-:S10]  /*1cf0*/  DFMA R4, R8, R10, R6 ;  /* 0x0000000a0804722b */ /* 0x000fd40000000006 */
[----:B------:R-:W-:Y:S01]  /*1d00*/  IADD3 R5, PT, PT, R5, -0x3500000, RZ ;  /* 0xfcb0000005057810 */ /* 0x000fe20007ffe0ff */
[----:B------:R-:W-:Y:S06]  /*1d10*/  BRA `(.L_x_74) ;  /* 0x0000000000047947 */ /* 0x000fec0003800000 */
.L_x_75:
[----:B------:R-:W-:-:S11]  /*1d20*/  DADD R4, R6, R6 ;  /* 0x0000000006047229 */ /* 0x000fd60000000006 */
.L_x_74:
[----:B------:R-:W-:Y:S05]  /*1d30*/  BSYNC.RECONVERGENT B1 ;  /* 0x0000000000017941 */ /* 0x000fea0003800200 */
.L_x_72:
[----:B------:R-:W-:Y:S01]  /*1d40*/  IMAD.MOV.U32 R8, RZ, RZ, R4 ;  /* 0x000000ffff087224 */ /* 0x000fe200078e0004 */
[----:B------:R-:W-:Y:S01]  /*1d50*/  MOV R4, R0 ;  /* 0x0000000000047202 */ /* 0x000fe20000000f00 */
[----:B------:R-:W-:Y:S02]  /*1d60*/  IMAD.MOV.U32 R9, RZ, RZ, R5 ;  /* 0x000000ffff097224 */ /* 0x000fe400078e0005 */
[----:B------:R-:W-:-:S04]  /*1d70*/  IMAD.MOV.U32 R5, RZ, RZ, 0x0 ;  /* 0x00000000ff057424 */ /* 0x000fc800078e00ff */
[----:B------:R-:W-:Y:S05]  /*1d80*/  RET.REL.NODEC R4 `(_Z21finalReduction_kernelPdS_iiS_S_) ;  /* 0xffffffe0049c7950 */ /* 0x000fea0003c3ffff */
.L_x_76:
        /* <DEDUP_REMOVED lines=15> */
.L_x_109:


//--------------------- .text._Z34nppiMean_StdDev_8u_C1R_kernel_implPKhiiiPdS1_ --------------------------
	.section	.text._Z34nppiMean_StdDev_8u_C1R_kernel_implPKhiiiPdS1_,"ax",@progbits
	.align	128
        .global         _Z34nppiMean_StdDev_8u_C1R_kernel_implPKhiiiPdS1_
        .type           _Z34nppiMean_StdDev_8u_C1R_kernel_implPKhiiiPdS1_,@function
        .size           _Z34nppiMean_StdDev_8u_C1R_kernel_implPKhiiiPdS1_,(.L_x_112 - _Z34nppiMean_StdDev_8u_C1R_kernel_implPKhiiiPdS1_)
        .other          _Z34nppiMean_StdDev_8u_C1R_kernel_implPKhiiiPdS1_,@"STO_CUDA_ENTRY STV_DEFAULT"
_Z34nppiMean_StdDev_8u_C1R_kernel_implPKhiiiPdS1_:
.text._Z34nppiMean_StdDev_8u_C1R_kernel_implPKhiiiPdS1_:
        /* <DEDUP_REMOVED lines=32> */
.L_x_79:
        /* <DEDUP_REMOVED lines=17> */
[----:B------:R-:W-:-:S04]  /*0310*/  SHF.R.S32.HI R16, RZ, 0x1f, R10 ;  /* 0x0000001fff107819 */ /* 0x000fc8000001140a */
[--C-:B------:R-:W-:Y:S02]  /*0320*/  IADD3 R10, P1, P2, R10, UR6, R11.reuse ;  /* 0x000000060a0a7c10 */ /* 0x100fe4000fa3e00b */
[----:B------:R-:W-:-:S04]  /*0330*/  SHF.R.S32.HI R11, RZ, 0x1f, R11 ;  /* 0x0000001fff0b7819 */ /* 0x000fc8000001140b */
[----:B------:R-:W-:-:S05]  /*0340*/  IADD3.X R11, PT, PT, R16, UR7, R11, P1, P2 ;  /* 0x00000007100b7c10 */ /* 0x000fca0008fe440b */
[----:B------:R-:W2:Y:S01]  /*0350*/  LDG.E.U8 R10, desc[UR8][R10.64] ;  /* 0x000000080a0a7981 */ /* 0x000ea2000c1e1100 */
[----:B------:R-:W-:-:S05]  /*0360*/  IMAD.IADD R14, R15, 0x1, R14 ;  /* 0x000000010f0e7824 */ /* 0x000fca00078e020e */
[----:B------:R-:W-:Y:S01]  /*0370*/  ISETP.GE.AND P1, PT, R14, R4, PT ;  /* 0x000000040e00720c */ /* 0x000fe20003f26270 */
[----:B--2---:R-:W0:Y:S02]  /*0380*/  I2F.F64.U16 R16, R10 ;  /* 0x0000000a00107312 */ /* 0x004e240000101800 */
[C---:B0-----:R-:W-:Y:S02]  /*0390*/  DADD R6, R16.reuse, R6 ;  /* 0x0000000010067229 */ /* 0x041fe40000000006 */
[----:B------:R-:W-:-:S08]  /*03a0*/  DFMA R2, R16, R16, R2 ;  /* 0x000000101002722b */ /* 0x000fd00000000002 */
[----:B------:R-:W-:Y:S05]  /*03b0*/  @!P1 BRA `(.L_x_79) ;  /* 0xfffffffc00909947 */ /* 0x000fea000383ffff */
.L_x_78:
[----:B------:R-:W-:Y:S05]  /*03c0*/  BSYNC.RECONVERGENT B0 ;  /* 0x0000000000007941 */ /* 0x000fea0003800200 */
.L_x_77:
        /* <DEDUP_REMOVED lines=46> */
.L_x_94:
[----:B--2---:R-:W-:Y:S01]  /*06b0*/  IMAD.MOV.U32 R10, RZ, RZ, R20 ;  /* 0x000000ffff0a7224 */ /* 0x004fe200078e0014 */
[----:B-1----:R-:W-:-:S06]  /*06c0*/  MOV R11, R14 ;  /* 0x0000000e000b7202 */ /* 0x002fcc0000000f00 */
[----:B0-----:R-:W-:-:S11]  /*06d0*/  DADD R6, R6, R10 ;  /* 0x0000000006067229 */ /* 0x001fd6000000000a */
.L_x_81:
[----:B------:R-:W-:Y:S05]  /*06e0*/  BSYNC B0 ;  /* 0x0000000000007941 */ /* 0x000fea0003800000 */
.L_x_80:
        /* <DEDUP_REMOVED lines=17> */
.L_x_106:
        /* <DEDUP_REMOVED lines=33> */
.L_x_82:
[----:B-1----:R-:W-:Y:S01]  /*0a10*/  MOV R13, R7 ;  /* 0x00000007000d7202 */ /* 0x002fe20000000f00 */
[----:B------:R-:W-:Y:S01]  /*0a20*/  IMAD.MOV.U32 R12, RZ, RZ, 0x10 ;  /* 0x00000010ff0c7424 */ /* 0x000fe200078e00ff */
[----:B------:R-:W-:Y:S01]  /*0a30*/  MOV R10, 0xffffffff ;  /* 0xffffffff000a7802 */ /* 0x000fe20000000f00 */
[----:B------:R-:W-:-:S07]  /*0a40*/  IMAD.MOV.U32 R11, RZ, RZ, 0x1f ;  /* 0x0000001fff0b7424 */ /* 0x000fce00078e00ff */
[----:B------:R-:W-:Y:S05]  /*0a50*/  WARPSYNC.COLLECTIVE R10, `(.L_x_84) ;  /* 0x000000000a087348 */ /* 0x000fea0003c00000 */
[----:B------:R0:W1:Y:S02]  /*0a60*/  SHFL.DOWN P3, R20, R13, R12, R11 ;  /* 0x0800000c0d147389 */ /* 0x000064000006000b */
[----:B01----:R-:W-:Y:S05]  /*0a70*/  ENDCOLLECTIVE ;  /* 0x000000000000791b */ /* 0x003fea0003800000 */
.L_x_84:
[----:B------:R-:W-:Y:S02]  /*0a80*/  IMAD.MOV.U32 R13, RZ, RZ, R6 ;  /* 0x000000ffff0d7224 */ /* 0x000fe400078e0006 */
[----:B------:R-:W-:-:S07]  /*0a90*/  IMAD.MOV.U32 R15, RZ, RZ, R20 ;  /* 0x000000ffff0f7224 */ /* 0x000fce00078e0014 */
[----:B------:R-:W-:Y:S05]  /*0aa0*/  WARPSYNC.COLLECTIVE R10, `(.L_x_85) ;  /* 0x000000000a087348 */ /* 0x000fea0003c00000 */
[----:B------:R0:W1:Y:S02]  /*0ab0*/  SHFL.DOWN P3, R20, R13, R12, R11 ;  /* 0x0800000c0d147389 */ /* 0x000064000006000b */
[----:B01----:R-:W-:Y:S05]  /*0ac0*/  ENDCOLLECTIVE ;  /* 0x000000000000791b */ /* 0x003fea0003800000 */
.L_x_85:
[----:B------:R-:W-:Y:S01]  /*0ad0*/  IMAD.MOV.U32 R12, RZ, RZ, 0x8 ;  /* 0x00000008ff0c7424 */ /* 0x000fe200078e00ff */
[----:B------:R-:W-:-:S06]  /*0ae0*/  MOV R14, R20 ;  /* 0x00000014000e7202 */ /* 0x000fcc0000000f00 */
[----:B------:R-:W-:-:S10]  /*0af0*/  DADD R14, R6, R14 ;  /* 0x00000000060e7229 */ /* 0x000fd4000000000e */
[----:B------:R-:W-:-:S07]  /*0b00*/  IMAD.MOV.U32 R13, RZ, RZ, R15 ;  /* 0x000000ffff0d7224 */ /* 0x000fce00078e000f */
[----:B------:R-:W-:Y:S05]  /*0b10*/  WARPSYNC.COLLECTIVE R10, `(.L_x_86) ;  /* 0x000000000a087348 */ /* 0x000fea0003c00000 */
[----:B------:R0:W1:Y:S02]  /*0b20*/  SHFL.DOWN P3, R20, R13, R12, R11 ;  /* 0x0800000c0d147389 */ /* 0x000064000006000b */
[----:B01----:R-:W-:Y:S05]  /*0b30*/  ENDCOLLECTIVE ;  /* 0x000000000000791b */ /* 0x003fea0003800000 */
.L_x_86:
[----:B------:R-:W-:Y:S01]  /*0b40*/  IMAD.MOV.U32 R13, RZ, RZ, R14 ;  /* 0x000000ffff0d7224 */ /* 0x000fe200078e000e */
[----:B------:R-:W-:-:S07]  /*0b50*/  MOV R17, R20 ;  /* 0x0000001400117202 */ /* 0x000fce0000000f00 */
[----:B------:R-:W-:Y:S05]  /*0b60*/  WARPSYNC.COLLECTIVE R10, `(.L_x_87) ;  /* 0x000000000a087348 */ /* 0x000fea0003c00000 */
[----:B------:R0:W1:Y:S02]  /*0b70*/  SHFL.DOWN P3, R20, R13, R12, R11 ;  /* 0x0800000c0d147389 */ /* 0x000064000006000b */
[----:B01----:R-:W-:Y:S05]  /*0b80*/  ENDCOLLECTIVE ;  /* 0x000000000000791b */ /* 0x003fea0003800000 */
.L_x_87:
[----:B------:R-:W-:Y:S02]  /*0b90*/  IMAD.MOV.U32 R12, RZ, RZ, 0x4 ;  /* 0x00000004ff0c7424 */ /* 0x000fe400078e00ff */
[----:B------:R-:W-:-:S06]  /*0ba0*/  IMAD.MOV.U32 R16, RZ, RZ, R20 ;  /* 0x000000ffff107224 */ /* 0x000fcc00078e0014 */
[----:B------:R-:W-:-:S10]  /*0bb0*/  DADD R16, R14, R16 ;  /* 0x000000000e107229 */ /* 0x000fd40000000010 */
[----:B------:R-:W-:-:S07]  /*0bc0*/  MOV R13, R17 ;  /* 0x00000011000d7202 */ /* 0x000fce0000000f00 */
[----:B------:R-:W-:Y:S05]  /*0bd0*/  WARPSYNC.COLLECTIVE R10, `(.L_x_88) ;  /* 0x000000000a087348 */ /* 0x000fea0003c00000 */
[----:B------:R0:W1:Y:S02]  /*0be0*/  SHFL.DOWN P3, R20, R13, R12, R11 ;  /* 0x0800000c0d147389 */ /* 0x000064000006000b */
[----:B01----:R-:W-:Y:S05]  /*0bf0*/  ENDCOLLECTIVE ;  /* 0x000000000000791b */ /* 0x003fea0003800000 */
.L_x_88:
[----:B------:R-:W-:Y:S01]  /*0c00*/  MOV R13, R16 ;  /* 0x00000010000d7202 */ /* 0x000fe20000000f00 */
[----:B------:R-:W-:-:S07]  /*0c10*/  IMAD.MOV.U32 R19, RZ, RZ, R20 ;  /* 0x000000ffff137224 */ /* 0x000fce00078e0014 */
[----:B------:R-:W-:Y:S05]  /*0c20*/  WARPSYNC.COLLECTIVE R10, `(.L_x_89) ;  /* 0x000000000a087348 */ /* 0x000fea0003c00000 */
[----:B------:R0:W1:Y:S02]  /*0c30*/  SHFL.DOWN P3, R20, R13, R12, R11 ;  /* 0x0800000c0d147389 */ /* 0x000064000006000b */
[----:B01----:R-:W-:Y:S05]  /*0c40*/  ENDCOLLECTIVE ;  /* 0x000000000000791b */ /* 0x003fea0003800000 */
.L_x_89:
[----:B------:R-:W-:Y:S01]  /*0c50*/  MOV R12, 0x2 ;  /* 0x00000002000c7802 */ /* 0x000fe20000000f00 */
[----:B------:R-:W-:-:S06]  /*0c60*/  IMAD.MOV.U32 R18, RZ, RZ, R20 ;  /* 0x000000ffff127224 */ /* 0x000fcc00078e0014 */
[----:B------:R-:W-:-:S10]  /*0c70*/  DADD R18, R16, R18 ;  /* 0x0000000010127229 */ /* 0x000fd40000000012 */
[----:B------:R-:W-:-:S07]  /*0c80*/  IMAD.MOV.U32 R13, RZ, RZ, R19 ;  /* 0x000000ffff0d7224 */ /* 0x000fce00078e0013 */
[----:B------:R-:W-:Y:S05]  /*0c90*/  WARPSYNC.COLLECTIVE R10, `(.L_x_90) ;  /* 0x000000000a087348 */ /* 0x000fea0003c00000 */
[----:B------:R0:W1:Y:S02]  /*0ca0*/  SHFL.DOWN P3, R20, R13, R12, R11 ;  /* 0x0800000c0d147389 */ /* 0x000064000006000b */
[----:B01----:R-:W-:Y:S05]  /*0cb0*/  ENDCOLLECTIVE ;  /* 0x000000000000791b */ /* 0x003fea0003800000 */
.L_x_90:
[----:B------:R-:W-:Y:S02]  /*0cc0*/  IMAD.MOV.U32 R13, RZ, RZ, R18 ;  /* 0x000000ffff0d7224 */ /* 0x000fe400078e0012 */
[----:B------:R-:W-:-:S07]  /*0cd0*/  IMAD.MOV.U32 R7, RZ, RZ, R20 ;  /* 0x000000ffff077224 */ /* 0x000fce00078e0014 */
[----:B------:R-:W-:Y:S05]  /*0ce0*/  WARPSYNC.COLLECTIVE R10, `(.L_x_91) ;  /* 0x000000000a087348 */ /* 0x000fea0003c00000 */
[----:B------:R0:W1:Y:S02]  /*0cf0*/  SHFL.DOWN P3, R20, R13, R12, R11 ;  /* 0x0800000c0d147389 */ /* 0x000064000006000b */
[----:B01----:R-:W-:Y:S05]  /*0d00*/  ENDCOLLECTIVE ;  /* 0x000000000000791b */ /* 0x003fea0003800000 */
.L_x_91:
[----:B------:R-:W-:Y:S01]  /*0d10*/  IMAD.MOV.U32 R12, RZ, RZ, 0x1 ;  /* 0x00000001ff0c7424 */ /* 0x000fe200078e00ff */
[----:B------:R-:W-:-:S06]  /*0d20*/  MOV R6, R20 ;  /* 0x0000001400067202 */ /* 0x000fcc0000000f00 */
[----:B------:R-:W-:-:S10]  /*0d30*/  DADD R6, R18, R6 ;  /* 0x0000000012067229 */ /* 0x000fd40000000006 */
[----:B------:R-:W-:-:S07]  /*0d40*/  IMAD.MOV.U32 R13, RZ, RZ, R7 ;  /* 0x000000ffff0d7224 */ /* 0x000fce00078e0007 */
[----:B------:R-:W-:Y:S05]  /*0d50*/  WARPSYNC.COLLECTIVE R10, `(.L_x_92) ;  /* 0x000000000a087348 */ /* 0x000fea0003c00000 */
[----:B------:R0:W1:Y:S02]  /*0d60*/  SHFL.DOWN P3, R20, R13, R12, R11 ;  /* 0x0800000c0d147389 */ /* 0x000064000006000b */
[----:B01----:R-:W-:Y:S05]  /*0d70*/  ENDCOLLECTIVE ;  /* 0x000000000000791b */ /* 0x003fea0003800000 */
.L_x_92:
[----:B------:R-:W-:Y:S01]  /*0d80*/  IMAD.MOV.U32 R13, RZ, RZ, R6 ;  /* 0x000000ffff0d7224 */ /* 0x000fe200078e0006 */
[----:B------:R-:W-:-:S07]  /*0d90*/  MOV R14, R20 ;  /* 0x00000014000e7202 */ /* 0x000fce0000000f00 */
[----:B------:R-:W-:Y:S05]  /*0da0*/  WARPSYNC.COLLECTIVE R10, `(.L_x_93) ;  /* 0x000000000a087348 */ /* 0x000fea0003c00000 */
[----:B------:R0:W1:Y:S02]  /*0db0*/  SHFL.DOWN P3, R20, R13, R12, R11 ;  /* 0x0800000c0d147389 */ /* 0x000064000006000b */
[----:B01----:R-:W-:Y:S05]  /*0dc0*/  ENDCOLLECTIVE ;  /* 0x000000000000791b */ /* 0x003fea0003800000 */
.L_x_93:
[----:B------:R-:W-:Y:S05]  /*0dd0*/  BRA `(.L_x_94) ;  /* 0xfffffff800347947 */ /* 0x000fea000383ffff */
.L_x_83:
[----:B------:R-:W-:Y:S01]  /*0de0*/  HFMA2 R12, -RZ, RZ, 0, 9.5367431640625e-07 ;  /* 0x00000010ff0c7431 */ /* 0x000fe200000001ff */
[----:B------:R-:W-:Y:S01]  /*0df0*/  BSSY B0, `(.L_x_95) ;  /* 0x0000007000007945 */ /* 0x000fe20003800000 */
[----:B------:R-:W-:Y:S02]  /*0e00*/  IMAD.MOV.U32 R13, RZ, RZ, R3 ;  /* 0x000000ffff0d7224 */ /* 0x000fe400078e0003 */
[----:B------:R-:W-:Y:S02]  /*0e10*/  IMAD.MOV.U32 R11, RZ, RZ, 0x1f ;  /* 0x0000001fff0b7424 */ /* 0x000fe400078e00ff */
[----:B------:R-:W-:-:S07]  /*0e20*/  IMAD.MOV.U32 R10, RZ, RZ, -0x1 ;  /* 0xffffffffff0a7424 */ /* 0x000fce00078e00ff */
[----:B-1----:R-:W-:Y:S05]  /*0e30*/  WARPSYNC.COLLECTIVE R10, `(.L_x_96) ;  /* 0x000000000a087348 */ /* 0x002fea0003c00000 */
[----:B------:R0:W2:Y:S02]  /*0e40*/  SHFL.DOWN P3, R20, R13, R12, R11 ;  /* 0x0800000c0d147389 */ /* 0x0000a4000006000b */
[----:B012---:R-:W-:Y:S05]  /*0e50*/  ENDCOLLECTIVE ;  /* 0x000000000000791b */ /* 0x007fea0003800000 */
.L_x_96:
[----:B------:R-:W-:Y:S05]  /*0e60*/  BSYNC B0 ;  /* 0x0000000000007941 */ /* 0x000fea0003800000 */
.L_x_95:
        /* <DEDUP_REMOVED lines=8> */
.L_x_97:
[----:B------:R-:W-:Y:S02]  /*0ef0*/  IMAD.MOV.U32 R12, RZ, RZ, 0x8 ;  /* 0x00000008ff0c7424 */ /* 0x000fe400078e00ff */
[----:B------:R-:W-:-:S06]  /*0f00*/  IMAD.MOV.U32 R14, RZ, RZ, R20 ;  /* 0x000000ffff0e7224 */ /* 0x000fcc00078e0014 */
[----:B------:R-:W-:-:S10]  /*0f10*/  DADD R14, R14, R2 ;  /* 0x000000000e0e7229 */ /* 0x000fd40000000002 */
[----:B------:R-:W-:-:S07]  /*0f20*/  MOV R13, R15 ;  /* 0x0000000f000d7202 */ /* 0x000fce0000000f00 */
[----:B------:R-:W-:Y:S05]  /*0f30*/  WARPSYNC.COLLECTIVE R10, `(.L_x_98) ;  /* 0x000000000a087348 */ /* 0x000fea0003c00000 */
[----:B------:R0:W1:Y:S02]  /*0f40*/  SHFL.DOWN P3, R20, R13, R12, R11 ;  /* 0x0800000c0d147389 */ /* 0x000064000006000b */
[----:B01----:R-:W-:Y:S05]  /*0f50*/  ENDCOLLECTIVE ;  /* 0x000000000000791b */ /* 0x003fea0003800000 */
.L_x_98:
[----:B------:R-:W-:Y:S01]  /*0f60*/  IMAD.MOV.U32 R13, RZ, RZ, R14 ;  /* 0x000000ffff0d7224 */ /* 0x000fe200078e000e */
[----:B------:R-:W-:-:S07]  /*0f70*/  MOV R17, R20 ;  /* 0x0000001400117202 */ /* 0x000fce0000000f00 */
[----:B------:R-:W-:Y:S05]  /*0f80*/  WARPSYNC.COLLECTIVE R10, `(.L_x_99) ;  /* 0x000000000a087348 */ /* 0x000fea0003c00000 */
[----:B------:R0:W1:Y:S02]  /*0f90*/  SHFL.DOWN P3, R20, R13, R12, R11 ;  /* 0x0800000c0d147389 */ /* 0x000064000006000b */
[----:B01----:R-:W-:Y:S05]  /*0fa0*/  ENDCOLLECTIVE ;  /* 0x000000000000791b */ /* 0x003fea0003800000 */
.L_x_99:
[----:B------:R-:W-:Y:S02]  /*0fb0*/  MOV R12, 0x4 ;  /* 0x00000004000c7802 */ /* 0x000fe40000000f00 */
[----:B------:R-:W-:-:S06]  /*0fc0*/  MOV R16, R20 ;  /* 0x0000001400107202 */ /* 0x000fcc0000000f00 */
[----:B------:R-:W-:-:S10]  /*0fd0*/  DADD R16, R14, R16 ;  /* 0x000000000e107229 */ /* 0x000fd40000000010 */
[----:B------:R-:W-:-:S07]  /*0fe0*/  IMAD.MOV.U32 R13, RZ, RZ, R17 ;  /* 0x000000ffff0d7224 */ /* 0x000fce00078e0011 */
[----:B------:R-:W-:Y:S05]  /*0ff0*/  WARPSYNC.COLLECTIVE R10, `(.L_x_100) ;  /* 0x000000000a087348 */ /* 0x000fea0003c00000 */
[----:B------:R0:W1:Y:S02]  /*1000*/  SHFL.DOWN P3, R20, R13, R12, R11 ;  /* 0x0800000c0d147389 */ /* 0x000064000006000b */
[----:B01----:R-:W-:Y:S05]  /*1010*/  ENDCOLLECTIVE ;  /* 0x000000000000791b */ /* 0x003fea0003800000 */
.L_x_100:
[----:B------:R-:W-:Y:S01]  /*1020*/  MOV R13, R16 ;  /* 0x00000010000d7202 */ /* 0x000fe20000000f00 */
[----:B------:R-:W-:-:S07]  /*1030*/  IMAD.MOV.U32 R19, RZ, RZ, R20 ;  /* 0x000000ffff137224 */ /* 0x000fce00078e0014 */
[----:B------:R-:W-:Y:S05]  /*1040*/  WARPSYNC.COLLECTIVE R10, `(.L_x_101) ;  /* 0x000000000a087348 */ /* 0x000fea0003c00000 */
[----:B------:R0:W1:Y:S02]  /*1050*/  SHFL.DOWN P3, R20, R13, R12, R11 ;  /* 0x0800000c0d147389 */ /* 0x000064000006000b */
[----:B01----:R-:W-:Y:S05]  /*1060*/  ENDCOLLECTIVE ;  /* 0x000000000000791b */ /* 0x003fea0003800000 */
.L_x_101:
[----:B------:R-:W-:Y:S02]  /*1070*/  IMAD.MOV.U32 R12, RZ, RZ, 0x2 ;  /* 0x00000002ff0c7424 */ /* 0x000fe400078e00ff */
[----:B------:R-:W-:-:S06]  /*1080*/  IMAD.MOV.U32 R18, RZ, RZ, R20 ;  /* 0x000000ffff127224 */ /* 0x000fcc00078e0014 */
[----:B------:R-:W-:-:S10]  /*1090*/  DADD R18, R16, R18 ;  /* 0x0000000010127229 */ /* 0x000fd40000000012 */
[----:B------:R-:W-:-:S07]  /*10a0*/  MOV R13, R19 ;  /* 0x00000013000d7202 */ /* 0x000fce0000000f00 */
[----:B------:R-:W-:Y:S05]  /*10b0*/  WARPSYNC.COLLECTIVE R10, `(.L_x_102) ;  /* 0x000000000a087348 */ /* 0x000fea0003c00000 */
[----:B------:R0:W1:Y:S02]  /*10c0*/  SHFL.DOWN P3, R20, R13, R12, R11 ;  /* 0x0800000c0d147389 */ /* 0x000064000006000b */
[----:B01----:R-:W-:Y:S05]  /*10d0*/  ENDCOLLECTIVE ;  /* 0x000000000000791b */ /* 0x003fea0003800000 */
.L_x_102:
[----:B------:R-:W-:Y:S01]  /*10e0*/  IMAD.MOV.U32 R13, RZ, RZ, R18 ;  /* 0x000000ffff0d7224 */ /* 0x000fe200078e0012 */
[----:B------:R-:W-:-:S07]  /*10f0*/  MOV R3, R20 ;  /* 0x0000001400037202 */ /* 0x000fce0000000f00 */
[----:B------:R-:W-:Y:S05]  /*1100*/  WARPSYNC.COLLECTIVE R10, `(.L_x_103) ;  /* 0x000000000a087348 */ /* 0x000fea0003c00000 */
[----:B------:R0:W1:Y:S02]  /*1110*/  SHFL.DOWN P3, R20, R13, R12, R11 ;  /* 0x0800000c0d147389 */ /* 0x000064000006000b */
[----:B01----:R-:W-:Y:S05]  /*1120*/  ENDCOLLECTIVE ;  /* 0x000000000000791b */ /* 0x003fea0003800000 */
.L_x_103:
[----:B------:R-:W-:Y:S02]  /*1130*/  MOV R12, 0x1 ;  /* 0x00000001000c7802 */ /* 0x000fe40000000f00 */
[----:B------:R-:W-:-:S06]  /*1140*/  MOV R2, R20 ;  /* 0x0000001400027202 */ /* 0x000fcc0000000f00 */
[----:B------:R-:W-:-:S10]  /*1150*/  DADD R2, R18, R2 ;  /* 0x0000000012027229 */ /* 0x000fd40000000002 */
[----:B------:R-:W-:-:S07]  /*1160*/  IMAD.MOV.U32 R13, RZ, RZ, R3 ;  /* 0x000000ffff0d7224 */ /* 0x000fce00078e0003 */
[----:B------:R-:W-:Y:S05]  /*1170*/  WARPSYNC.COLLECTIVE R10, `(.L_x_104) ;  /* 0x000000000a087348 */ /* 0x000fea0003c00000 */
[----:B------:R0:W1:Y:S02]  /*1180*/  SHFL.DOWN P3, R20, R13, R12, R11 ;  /* 0x0800000c0d147389 */ /* 0x000064000006000b */
[----:B01----:R-:W-:Y:S05]  /*1190*/  ENDCOLLECTIVE ;  /* 0x000000000000791b */ /* 0x003fea0003800000 */
.L_x_104:
[----:B------:R-:W-:Y:S01]  /*11a0*/  MOV R13, R2 ;  /* 0x00000002000d7202 */ /* 0x000fe20000000f00 */
[----:B------:R-:W-:-:S07]  /*11b0*/  IMAD.MOV.U32 R9, RZ, RZ, R20 ;  /* 0x000000ffff097224 */ /* 0x000fce00078e0014 */
[----:B------:R-:W-:Y:S05]  /*11c0*/  WARPSYNC.COLLECTIVE R10, `(.L_x_105) ;  /* 0x000000000a087348 */ /* 0x000fea0003c00000 */
[----:B------:R0:W1:Y:S02]  /*11d0*/  SHFL.DOWN P3, R20, R13, R12, R11 ;  /* 0x0800000c0d147389 */ /* 0x000064000006000b */
[----:B01----:R-:W-:Y:S05]  /*11e0*/  ENDCOLLECTIVE ;  /* 0x000000000000791b */ /* 0x003fea0003800000 */
.L_x_105:
[----:B------:R-:W-:Y:S05]  /*11f0*/  BRA `(.L_x_106) ;  /* 0xfffffff400807947 */ /* 0x000fea000383ffff */
.L_x_107:
        /* <DEDUP_REMOVED lines=16> */
.L_x_112:


//--------------------- .nv.shared._Z35nppiMean_StdDev_32f_C1R_kernel_implPKfiiiPdS1_ --------------------------
	.section	.nv.shared._Z35nppiMean_StdDev_32f_C1R_kernel_implPKfiiiPdS1_,"aw",@nobits
	.sectionflags	@""
	.align	8
.nv.shared._Z35nppiMean_StdDev_32f_C1R_kernel_implPKfiiiPdS1_:
	.zero		1280


//--------------------- .nv.shared.reserved.0     --------------------------
	.section	.nv.shared.reserved.0,"aw",@nobits
	.weak		__nv_reservedSMEM_offset_0_alias
	.size		__nv_reservedSMEM_offset_0_alias, 0, 64
	.other		__nv_reservedSMEM_offset_0_alias,@"STO_CUDA_RESERVED_SHARED STV_DEFAULT"
__nv_reservedSMEM_offset_0_alias:
	.zero		0
	.zero		64


//--------------------- .nv.shared._Z21finalReduction_kernelPdS_iiS_S_ --------------------------
	.section	.nv.shared._Z21finalReduction_kernelPdS_iiS_S_,"aw",@nobits
	.sectionflags	@""
	.align	8
.nv.shared._Z21finalReduction_kernelPdS_iiS_S_:
	.zero		1280


//--------------------- .nv.shared._Z34nppiMean_StdDev_8u_C1R_kernel_implPKhiiiPdS1_ --------------------------
	.section	.nv.shared._Z34nppiMean_StdDev_8u_C1R_kernel_implPKhiiiPdS1_,"aw",@nobits
	.sectionflags	@""
	.align	8
.nv.shared._Z34nppiMean_StdDev_8u_C1R_kernel_implPKhiiiPdS1_:
	.zero		1280


//--------------------- .nv.constant0._Z35nppiMean_StdDev_32f_C1R_kernel_implPKfiiiPdS1_ --------------------------
	.section	.nv.constant0._Z35nppiMean_StdDev_32f_C1R_kernel_implPKfiiiPdS1_,"a",@progbits
	.sectionflags	@""
	.align	4
.nv.constant0._Z35nppiMean_StdDev_32f_C1R_kernel_implPKfiiiPdS1_:
	.zero		936


//--------------------- .nv.constant0._Z21finalReduction_kernelPdS_iiS_S_ --------------------------
	.section	.nv.constant0._Z21finalReduction_kernelPdS_iiS_S_,"a",@progbits
	.sectionflags	@""
	.align	4
.nv.constant0._Z21finalReduction_kernelPdS_iiS_S_:
	.zero		936


//--------------------- .nv.constant0._Z34nppiMean_StdDev_8u_C1R_kernel_implPKhiiiPdS1_ --------------------------
	.section	.nv.constant0._Z34nppiMean_StdDev_8u_C1R_kernel_implPKhiiiPdS1_,"a",@progbits
	.sectionflags	@""
	.align	4
.nv.constant0._Z34nppiMean_StdDev_8u_C1R_kernel_implPKhiiiPdS1_:
	.zero		936


//--------------------- SYMBOLS --------------------------

	.type		.nv.reservedSmem.offset0,@object
	.size		.nv.reservedSmem.offset0,0x4
	.type		.nv.reservedSmem.cap,@object
	.size		.nv.reservedSmem.cap,0x4
